	.target	sm_90a

	.elftype	@"ET_EXEC"


//--------------------- .note.nv.tkinfo           --------------------------
	.section	.note.nv.tkinfo,"",@"SHT_NOTE"
	.sectionflags	@"SHF_NOTE_NV_TKINFO"
	.tkinfo
        /*0018*/ 	.word	0x00000002
        /*0030*/ 	.string	""
        /*0030*/ 	.string	"ptxas"
        /*0030*/ 	.string	"Cuda compilation tools, release 13.0, V13.0.88"
        /*0030*/ 	.string	"Build cuda_13.0.r13.0/compiler.36424714_0"
        /*0030*/ 	.string	"-arch sm_90a -m 64 "



//--------------------- .note.nv.cuinfo           --------------------------
	.section	.note.nv.cuinfo,"",@"SHT_NOTE"
	.sectionflags	@"SHF_NOTE_NV_CUINFO"
        /*0018*/ 	.short	0x0002
        /*001a*/ 	.short	0x005a
        /*001c*/ 	.short	0x0082
	.zero		2


//--------------------- .nv.info                  --------------------------
	.section	.nv.info,"",@"SHT_CUDA_INFO"
	.align	4


	//----- nvinfo : EIATTR_REGCOUNT
	.align		4
        /*0000*/ 	.byte	0x04, 0x2f
        /*0002*/ 	.short	(.L_15 - .L_14)
	.align		4
.L_14:
        /*0004*/ 	.word	index@(_ZN7cutlass13device_kernelINS_4gemm6kernel13GemmUniversalIN4cute5tupleIJiiiiEEENS1_10collective13CollectiveMmaINS1_34MainloopSm90TmaGmmaWarpSpecializedILi28ENS5_IJNS4_1CILi1EEENSA_ILi8EEESB_EEENS1_32KernelTmaWarpSpecializedPingpongEEENS5_IJNSA_ILi64EEESG_SG_EEEaNS5_IJlSB_lEEEaSI_NS4_8TiledMMAINS4_8MMA_AtomIJNS4_4SM904GMMA26MMA_64x64x32_S32S8S8_SS_TNEEEENS4_6LayoutINS5_IJSB_SB_SB_EEENS5_IJNSA_ILi0EEESR_SR_EEEEENS5_IJNS4_10UnderscoreESU_SU_EEEEENS4_23SM90_TMA_LOAD_MULTICASTENS4_14ComposedLayoutINS4_7SwizzleILi2ELi4ELi3EEENS4_18smem_ptr_flag_bitsILi8EEENSP_INS5_IJSC_SG_EEENS5_IJSG_SB_EEEEEEEvNS4_8identityENS4_13SM90_TMA_LOADES16_vS17_EENS_8epilogue10collective6detail29Sm90TmaWarpSpecializedAdapterINS1B_15DefaultEpilogueIaSI_SI_NS1A_6thread17LinearCombinationIaLi1EiiLNS1F_9ScaleType4KindE0ELNS_15FloatRoundStyleE2EaEENS1_15EpilogueDefaultEEEEEvvEEEEvNT_6ParamsE)
        /*0008*/ 	.word	0x000000a8


	//----- nvinfo : EIATTR_FRAME_SIZE
	.align		4
.L_15:
        /*000c*/ 	.byte	0x04, 0x11
        /*000e*/ 	.short	(.L_17 - .L_16)
	.align		4
.L_16:
        /*0010*/ 	.word	index@(_ZN7cutlass13device_kernelINS_4gemm6kernel13GemmUniversalIN4cute5tupleIJiiiiEEENS1_10collective13CollectiveMmaINS1_34MainloopSm90TmaGmmaWarpSpecializedILi28ENS5_IJNS4_1CILi1EEENSA_ILi8EEESB_EEENS1_32KernelTmaWarpSpecializedPingpongEEENS5_IJNSA_ILi64EEESG_SG_EEEaNS5_IJlSB_lEEEaSI_NS4_8TiledMMAINS4_8MMA_AtomIJNS4_4SM904GMMA26MMA_64x64x32_S32S8S8_SS_TNEEEENS4_6LayoutINS5_IJSB_SB_SB_EEENS5_IJNSA_ILi0EEESR_SR_EEEEENS5_IJNS4_10UnderscoreESU_SU_EEEEENS4_23SM90_TMA_LOAD_MULTICASTENS4_14ComposedLayoutINS4_7SwizzleILi2ELi4ELi3EEENS4_18smem_ptr_flag_bitsILi8EEENSP_INS5_IJSC_SG_EEENS5_IJSG_SB_EEEEEEEvNS4_8identityENS4_13SM90_TMA_LOADES16_vS17_EENS_8epilogue10collective6detail29Sm90TmaWarpSpecializedAdapterINS1B_15DefaultEpilogueIaSI_SI_NS1A_6thread17LinearCombinationIaLi1EiiLNS1F_9ScaleType4KindE0ELNS_15FloatRoundStyleE2EaEENS1_15EpilogueDefaultEEEEEvvEEEEvNT_6ParamsE)
        /*0014*/ 	.word	0x00000008


	//----- nvinfo : EIATTR_MIN_STACK_SIZE
	.align		4
.L_17:
        /*0018*/ 	.byte	0x04, 0x12
        /*001a*/ 	.short	(.L_19 - .L_18)
	.align		4
.L_18:
        /*001c*/ 	.word	index@(_ZN7cutlass13device_kernelINS_4gemm6kernel13GemmUniversalIN4cute5tupleIJiiiiEEENS1_10collective13CollectiveMmaINS1_34MainloopSm90TmaGmmaWarpSpecializedILi28ENS5_IJNS4_1CILi1EEENSA_ILi8EEESB_EEENS1_32KernelTmaWarpSpecializedPingpongEEENS5_IJNSA_ILi64EEESG_SG_EEEaNS5_IJlSB_lEEEaSI_NS4_8TiledMMAINS4_8MMA_AtomIJNS4_4SM904GMMA26MMA_64x64x32_S32S8S8_SS_TNEEEENS4_6LayoutINS5_IJSB_SB_SB_EEENS5_IJNSA_ILi0EEESR_SR_EEEEENS5_IJNS4_10UnderscoreESU_SU_EEEEENS4_23SM90_TMA_LOAD_MULTICASTENS4_14ComposedLayoutINS4_7SwizzleILi2ELi4ELi3EEENS4_18smem_ptr_flag_bitsILi8EEENSP_INS5_IJSC_SG_EEENS5_IJSG_SB_EEEEEEEvNS4_8identityENS4_13SM90_TMA_LOADES16_vS17_EENS_8epilogue10collective6detail29Sm90TmaWarpSpecializedAdapterINS1B_15DefaultEpilogueIaSI_SI_NS1A_6thread17LinearCombinationIaLi1EiiLNS1F_9ScaleType4KindE0ELNS_15FloatRoundStyleE2EaEENS1_15EpilogueDefaultEEEEEvvEEEEvNT_6ParamsE)
        /*0020*/ 	.word	0x00000008
.L_19:


//--------------------- .nv.compat                --------------------------
	.section	.nv.compat,"",@"SHT_CUDA_COMPAT_INFO"
	.align	4
        /*0000*/ 	.byte	0x02, 0x09, 0x01, 0x00, 0x02, 0x02, 0x04, 0x00, 0x02, 0x05, 0x05, 0x00, 0x03, 0x07, 0x01, 0x01
        /*0010*/ 	.byte	0x02, 0x03, 0x01, 0x00, 0x02, 0x06, 0x01, 0x00, 0x04, 0x0b, 0x08, 0x00, 0x00, 0x00, 0x00, 0x00
        /*0020*/ 	.byte	0x00, 0x00, 0x00, 0x00


//--------------------- .nv.info._ZN7cutlass13device_kernelINS_4gemm6kernel13GemmUniversalIN4cute5tupleIJiiiiEEENS1_10collective13CollectiveMmaINS1_34MainloopSm90TmaGmmaWarpSpecializedILi28ENS5_IJNS4_1CILi1EEENSA_ILi8EEESB_EEENS1_32KernelTmaWarpSpecializedPingpongEEENS5_IJNSA_ILi64EEESG_SG_EEEaNS5_IJlSB_lEEEaSI_NS4_8TiledMMAINS4_8MMA_AtomIJNS4_4SM904GMMA26MMA_64x64x32_S32S8S8_SS_TNEEEENS4_6LayoutINS5_IJSB_SB_SB_EEENS5_IJNSA_ILi0EEESR_SR_EEEEENS5_IJNS4_10UnderscoreESU_SU_EEEEENS4_23SM90_TMA_LOAD_MULTICASTENS4_14ComposedLayoutINS4_7SwizzleILi2ELi4ELi3EEENS4_18smem_ptr_flag_bitsILi8EEENSP_INS5_IJSC_SG_EEENS5_IJSG_SB_EEEEEEEvNS4_8identityENS4_13SM90_TMA_LOADES16_vS17_EENS_8epilogue10collective6detail29Sm90TmaWarpSpecializedAdapterINS1B_15DefaultEpilogueIaSI_SI_NS1A_6thread17LinearCombinationIaLi1EiiLNS1F_9ScaleType4KindE0ELNS_15FloatRoundStyleE2EaEENS1_15EpilogueDefaultEEEEEvvEEEEvNT_6ParamsE --------------------------
	.section	.nv.info._ZN7cutlass13device_kernelINS_4gemm6kernel13GemmUniversalIN4cute5tupleIJiiiiEEENS1_10collective13CollectiveMmaINS1_34MainloopSm90TmaGmmaWarpSpecializedILi28ENS5_IJNS4_1CILi1EEENSA_ILi8EEESB_EEENS1_32KernelTmaWarpSpecializedPingpongEEENS5_IJNSA_ILi64EEESG_SG_EEEaNS5_IJlSB_lEEEaSI_NS4_8TiledMMAINS4_8MMA_AtomIJNS4_4SM904GMMA26MMA_64x64x32_S32S8S8_SS_TNEEEENS4_6LayoutINS5_IJSB_SB_SB_EEENS5_IJNSA_ILi0EEESR_SR_EEEEENS5_IJNS4_10UnderscoreESU_SU_EEEEENS4_23SM90_TMA_LOAD_MULTICASTENS4_14ComposedLayoutINS4_7SwizzleILi2ELi4ELi3EEENS4_18smem_ptr_flag_bitsILi8EEENSP_INS5_IJSC_SG_EEENS5_IJSG_SB_EEEEEEEvNS4_8identityENS4_13SM90_TMA_LOADES16_vS17_EENS_8epilogue10collective6detail29Sm90TmaWarpSpecializedAdapterINS1B_15DefaultEpilogueIaSI_SI_NS1A_6thread17LinearCombinationIaLi1EiiLNS1F_9ScaleType4KindE0ELNS_15FloatRoundStyleE2EaEENS1_15EpilogueDefaultEEEEEvvEEEEvNT_6ParamsE,"",@"SHT_CUDA_INFO"
	.sectionflags	@""
	.align	4


	//----- nvinfo : EIATTR_CUDA_API_VERSION
	.align		4
        /*0000*/ 	.byte	0x04, 0x37
        /*0002*/ 	.short	(.L_21 - .L_20)
.L_20:
        /*0004*/ 	.word	0x00000082


	//----- nvinfo : EIATTR_KPARAM_INFO
	.align		4
.L_21:
        /*0008*/ 	.byte	0x04, 0x17
        /*000a*/ 	.short	(.L_23 - .L_22)
.L_22:
        /*000c*/ 	.word	0x00000000
        /*0010*/ 	.short	0x0000
        /*0012*/ 	.short	0x0070
        /*0014*/ 	.byte	0x00, 0xf0, 0x01, 0x10


	//----- nvinfo : EIATTR_SPARSE_MMA_MASK
	.align		4
.L_23:
        /*0018*/ 	.byte	0x03, 0x50
        /*001a*/ 	.short	0x0000


	//----- nvinfo : EIATTR_MAXREG_COUNT
	.align		4
        /*001c*/ 	.byte	0x03, 0x1b
        /*001e*/ 	.short	0x00a8


	//----- nvinfo : EIATTR_NUM_BARRIERS
	.align		4
        /*0020*/ 	.byte	0x02, 0x4c
        /*0022*/ 	.byte	0x01
	.zero		1


	//----- nvinfo : EIATTR_EXTERNS
	.align		4
        /*0024*/ 	.byte	0x04, 0x0f
        /*0026*/ 	.short	(.L_25 - .L_24)


	//   ....[0]....
	.align		4
.L_24:
        /*0028*/ 	.word	index@(__assertfail)


	//----- nvinfo : EIATTR_ANNOTATIONS
	.align		4
.L_25:
        /*002c*/ 	.byte	0x04, 0x55
        /*002e*/ 	.short	(.L_27 - .L_26)


	//   ....[0]....
.L_26:
        /*0030*/ 	.word	0x00000001
        /*0034*/ 	.byte	0x70, 0x10, 0x00, 0x00, 0x01, 0x00, 0x00, 0x00, 0x30, 0x40, 0x00, 0x00, 0x01, 0x00, 0x00, 0x00
        /*0044*/ 	.byte	0xb0, 0x4c, 0x00, 0x00


	//----- nvinfo : EIATTR_MERCURY_ISA_VERSION
	.align		4
.L_27:
        /*0048*/ 	.byte	0x03, 0x5f
        /*004a*/ 	.short	0x0101


	//----- nvinfo : EIATTR_INT_WARP_WIDE_INSTR_OFFSETS
	.align		4
        /*004c*/ 	.byte	0x04, 0x31
        /*004e*/ 	.short	(.L_29 - .L_28)


	//   ....[0]....
.L_28:
        /*0050*/ 	.word	0x000007c0


	//   ....[1]....
        /*0054*/ 	.word	0x00000800


	//   ....[2]....
        /*0058*/ 	.word	0x00000940


	//   ....[3]....
        /*005c*/ 	.word	0x00000950


	//   ....[4]....
        /*0060*/ 	.word	0x00000970


	//   ....[5]....
        /*0064*/ 	.word	0x00000990


	//   ....[6]....
        /*0068*/ 	.word	0x00000a40


	//   ....[7]....
        /*006c*/ 	.word	0x00000a90


	//   ....[8]....
        /*0070*/ 	.word	0x000020e0


	//----- nvinfo : EIATTR_COOP_GROUP_MASK_REGIDS
	.align		4
.L_29:
        /*0074*/ 	.byte	0x04, 0x29
        /*0076*/ 	.short	(.L_31 - .L_30)


	//   ....[0]....
.L_30:
        /*0078*/ 	.word	0xffffffff


	//   ....[1]....
        /*007c*/ 	.word	0xffffffff


	//   ....[2]....
        /*0080*/ 	.word	0xffffffff


	//   ....[3]....
        /*0084*/ 	.word	0xffffffff


	//   ....[4]....
        /*0088*/ 	.word	0xffffffff


	//   ....[5]....
        /*008c*/ 	.word	0xffffffff


	//   ....[6]....
        /*0090*/ 	.word	0xffffffff


	//----- nvinfo : EIATTR_COOP_GROUP_INSTR_OFFSETS
	.align		4
.L_31:
        /*0094*/ 	.byte	0x04, 0x28
        /*0096*/ 	.short	(.L_33 - .L_32)


	//   ....[0]....
.L_32:
        /*0098*/ 	.word	0x00000070


	//   ....[1]....
        /*009c*/ 	.word	0x00000080


	//   ....[2]....
        /*00a0*/ 	.word	0x00000140


	//   ....[3]....
        /*00a4*/ 	.word	0x00000600


	//   ....[4]....
        /*00a8*/ 	.word	0x00000640


	//   ....[5]....
        /*00ac*/ 	.word	0x00000ae0


	//   ....[6]....
        /*00b0*/ 	.word	0x00000c10


	//----- nvinfo : EIATTR_REG_RECONFIG
	.align		4
.L_33:
        /*00b4*/ 	.byte	0x01, 0x54
	.zero		2


	//----- nvinfo : EIATTR_SYSCALL_OFFSETS
	.align		4
        /*00b8*/ 	.byte	0x04, 0x46
        /*00ba*/ 	.short	(.L_35 - .L_34)


	//   ....[0]....
.L_34:
        /*00bc*/ 	.word	0x00001b10


	//----- nvinfo : EIATTR_MBARRIER_INSTR_OFFSETS
	.align		4
.L_35:
        /*00c0*/ 	.byte	0x04, 0x39
        /*00c2*/ 	.short	(.L_37 - .L_36)


	//   ....[0]....
.L_36:
        /*00c4*/ 	.word	0x00000260
        /*00c8*/ 	.word	0x000000ff
        /*00cc*/ 	.word	0x00000000
        /*00d0*/ 	.short	0x0100
        /*00d2*/ 	.byte	0x08
	.zero		1


	//   ....[1]....
        /*00d4*/ 	.word	0x00000270
        /*00d8*/ 	.word	0x000000ff
        /*00dc*/ 	.word	0x000000e0
        /*00e0*/ 	.short	0x0100
        /*00e2*/ 	.byte	0x08
	.zero		1


	//   ....[2]....
        /*00e4*/ 	.word	0x00000280
        /*00e8*/ 	.word	0x000000ff
        /*00ec*/ 	.word	0x00000008
        /*00f0*/ 	.short	0x0100
        /*00f2*/ 	.byte	0x08
	.zero		1


	//   ....[3]....
        /*00f4*/ 	.word	0x00000290
        /*00f8*/ 	.word	0x000000ff
        /*00fc*/ 	.word	0x000000e8
        /*0100*/ 	.short	0x0100
        /*0102*/ 	.byte	0x08
	.zero		1


	//   ....[4]....
        /*0104*/ 	.word	0x000002a0
        /*0108*/ 	.word	0x000000ff
        /*010c*/ 	.word	0x00000010
        /*0110*/ 	.short	0x0100
        /*0112*/ 	.byte	0x08
	.zero		1


	//   ....[5]....
        /*0114*/ 	.word	0x000002b0
        /*0118*/ 	.word	0x000000ff
        /*011c*/ 	.word	0x000000f0
        /*0120*/ 	.short	0x0100
        /*0122*/ 	.byte	0x08
	.zero		1


	//   ....[6]....
        /*0124*/ 	.word	0x000002c0
        /*0128*/ 	.word	0x000000ff
        /*012c*/ 	.word	0x00000018
        /*0130*/ 	.short	0x0100
        /*0132*/ 	.byte	0x08
	.zero		1


	//   ....[7]....
        /*0134*/ 	.word	0x000002d0
        /*0138*/ 	.word	0x000000ff
        /*013c*/ 	.word	0x000000f8
        /*0140*/ 	.short	0x0100
        /*0142*/ 	.byte	0x08
	.zero		1


	//   ....[8]....
        /*0144*/ 	.word	0x000002e0
        /*0148*/ 	.word	0x000000ff
        /*014c*/ 	.word	0x00000020
        /*0150*/ 	.short	0x0100
        /*0152*/ 	.byte	0x08
	.zero		1


	//   ....[9]....
        /*0154*/ 	.word	0x000002f0
        /*0158*/ 	.word	0x000000ff
        /*015c*/ 	.word	0x00000100
        /*0160*/ 	.short	0x0100
        /*0162*/ 	.byte	0x08
	.zero		1


	//   ....[10]....
        /*0164*/ 	.word	0x00000300
        /*0168*/ 	.word	0x000000ff
        /*016c*/ 	.word	0x00000028
        /*0170*/ 	.short	0x0100
        /*0172*/ 	.byte	0x08
	.zero		1


	//   ....[11]....
        /*0174*/ 	.word	0x00000310
        /*0178*/ 	.word	0x000000ff
        /*017c*/ 	.word	0x00000108
        /*0180*/ 	.short	0x0100
        /*0182*/ 	.byte	0x08
	.zero		1


	//   ....[12]....
        /*0184*/ 	.word	0x00000320
        /*0188*/ 	.word	0x000000ff
        /*018c*/ 	.word	0x00000030
        /*0190*/ 	.short	0x0100
        /*0192*/ 	.byte	0x08
	.zero		1


	//   ....[13]....
        /*0194*/ 	.word	0x00000330
        /*0198*/ 	.word	0x000000ff
        /*019c*/ 	.word	0x00000110
        /*01a0*/ 	.short	0x0100
        /*01a2*/ 	.byte	0x08
	.zero		1


	//   ....[14]....
        /*01a4*/ 	.word	0x00000340
        /*01a8*/ 	.word	0x000000ff
        /*01ac*/ 	.word	0x00000038
        /*01b0*/ 	.short	0x0100
        /*01b2*/ 	.byte	0x08
	.zero		1


	//   ....[15]....
        /*01b4*/ 	.word	0x00000350
        /*01b8*/ 	.word	0x000000ff
        /*01bc*/ 	.word	0x00000118
        /*01c0*/ 	.short	0x0100
        /*01c2*/ 	.byte	0x08
	.zero		1


	//   ....[16]....
        /*01c4*/ 	.word	0x00000360
        /*01c8*/ 	.word	0x000000ff
        /*01cc*/ 	.word	0x00000040
        /*01d0*/ 	.short	0x0100
        /*01d2*/ 	.byte	0x08
	.zero		1


	//   ....[17]....
        /*01d4*/ 	.word	0x00000370
        /*01d8*/ 	.word	0x000000ff
        /*01dc*/ 	.word	0x00000120
        /*01e0*/ 	.short	0x0100
        /*01e2*/ 	.byte	0x08
	.zero		1


	//   ....[18]....
        /*01e4*/ 	.word	0x00000380
        /*01e8*/ 	.word	0x000000ff
        /*01ec*/ 	.word	0x00000048
        /*01f0*/ 	.short	0x0100
        /*01f2*/ 	.byte	0x08
	.zero		1


	//   ....[19]....
        /*01f4*/ 	.word	0x00000390
        /*01f8*/ 	.word	0x000000ff
        /*01fc*/ 	.word	0x00000128
        /*0200*/ 	.short	0x0100
        /*0202*/ 	.byte	0x08
	.zero		1


	//   ....[20]....
        /*0204*/ 	.word	0x000003a0
        /*0208*/ 	.word	0x000000ff
        /*020c*/ 	.word	0x00000050
        /*0210*/ 	.short	0x0100
        /*0212*/ 	.byte	0x08
	.zero		1


	//   ....[21]....
        /*0214*/ 	.word	0x000003b0
        /*0218*/ 	.word	0x000000ff
        /*021c*/ 	.word	0x00000130
        /*0220*/ 	.short	0x0100
        /*0222*/ 	.byte	0x08
	.zero		1


	//   ....[22]....
        /*0224*/ 	.word	0x000003c0
        /*0228*/ 	.word	0x000000ff
        /*022c*/ 	.word	0x00000058
        /*0230*/ 	.short	0x0100
        /*0232*/ 	.byte	0x08
	.zero		1


	//   ....[23]....
        /*0234*/ 	.word	0x000003d0
        /*0238*/ 	.word	0x000000ff
        /*023c*/ 	.word	0x00000138
        /*0240*/ 	.short	0x0100
        /*0242*/ 	.byte	0x08
	.zero		1


	//   ....[24]....
        /*0244*/ 	.word	0x000003e0
        /*0248*/ 	.word	0x000000ff
        /*024c*/ 	.word	0x00000060
        /*0250*/ 	.short	0x0100
        /*0252*/ 	.byte	0x08
	.zero		1


	//   ....[25]....
        /*0254*/ 	.word	0x000003f0
        /*0258*/ 	.word	0x000000ff
        /*025c*/ 	.word	0x00000140
        /*0260*/ 	.short	0x0100
        /*0262*/ 	.byte	0x08
	.zero		1


	//   ....[26]....
        /*0264*/ 	.word	0x00000400
        /*0268*/ 	.word	0x000000ff
        /*026c*/ 	.word	0x00000068
        /*0270*/ 	.short	0x0100
        /*0272*/ 	.byte	0x08
	.zero		1


	//   ....[27]....
        /*0274*/ 	.word	0x00000410
        /*0278*/ 	.word	0x000000ff
        /*027c*/ 	.word	0x00000148
        /*0280*/ 	.short	0x0100
        /*0282*/ 	.byte	0x08
	.zero		1


	//   ....[28]....
        /*0284*/ 	.word	0x00000420
        /*0288*/ 	.word	0x000000ff
        /*028c*/ 	.word	0x00000070
        /*0290*/ 	.short	0x0100
        /*0292*/ 	.byte	0x08
	.zero		1


	//   ....[29]....
        /*0294*/ 	.word	0x00000430
        /*0298*/ 	.word	0x000000ff
        /*029c*/ 	.word	0x00000150
        /*02a0*/ 	.short	0x0100
        /*02a2*/ 	.byte	0x08
	.zero		1


	//   ....[30]....
        /*02a4*/ 	.word	0x00000440
        /*02a8*/ 	.word	0x000000ff
        /*02ac*/ 	.word	0x00000078
        /*02b0*/ 	.short	0x0100
        /*02b2*/ 	.byte	0x08
	.zero		1


	//   ....[31]....
        /*02b4*/ 	.word	0x00000450
        /*02b8*/ 	.word	0x000000ff
        /*02bc*/ 	.word	0x00000158
        /*02c0*/ 	.short	0x0100
        /*02c2*/ 	.byte	0x08
	.zero		1


	//   ....[32]....
        /*02c4*/ 	.word	0x00000460
        /*02c8*/ 	.word	0x000000ff
        /*02cc*/ 	.word	0x00000080
        /*02d0*/ 	.short	0x0100
        /*02d2*/ 	.byte	0x08
	.zero		1


	//   ....[33]....
        /*02d4*/ 	.word	0x00000470
        /*02d8*/ 	.word	0x000000ff
        /*02dc*/ 	.word	0x00000160
        /*02e0*/ 	.short	0x0100
        /*02e2*/ 	.byte	0x08
	.zero		1


	//   ....[34]....
        /*02e4*/ 	.word	0x00000480
        /*02e8*/ 	.word	0x000000ff
        /*02ec*/ 	.word	0x00000088
        /*02f0*/ 	.short	0x0100
        /*02f2*/ 	.byte	0x08
	.zero		1


	//   ....[35]....
        /*02f4*/ 	.word	0x00000490
        /*02f8*/ 	.word	0x000000ff
        /*02fc*/ 	.word	0x00000168
        /*0300*/ 	.short	0x0100
        /*0302*/ 	.byte	0x08
	.zero		1


	//   ....[36]....
        /*0304*/ 	.word	0x000004a0
        /*0308*/ 	.word	0x000000ff
        /*030c*/ 	.word	0x00000090
        /*0310*/ 	.short	0x0100
        /*0312*/ 	.byte	0x08
	.zero		1


	//   ....[37]....
        /*0314*/ 	.word	0x000004b0
        /*0318*/ 	.word	0x000000ff
        /*031c*/ 	.word	0x00000170
        /*0320*/ 	.short	0x0100
        /*0322*/ 	.byte	0x08
	.zero		1


	//   ....[38]....
        /*0324*/ 	.word	0x000004c0
        /*0328*/ 	.word	0x000000ff
        /*032c*/ 	.word	0x00000098
        /*0330*/ 	.short	0x0100
        /*0332*/ 	.byte	0x08
	.zero		1


	//   ....[39]....
        /*0334*/ 	.word	0x000004d0
        /*0338*/ 	.word	0x000000ff
        /*033c*/ 	.word	0x00000178
        /*0340*/ 	.short	0x0100
        /*0342*/ 	.byte	0x08
	.zero		1


	//   ....[40]....
        /*0344*/ 	.word	0x000004e0
        /*0348*/ 	.word	0x000000ff
        /*034c*/ 	.word	0x000000a0
        /*0350*/ 	.short	0x0100
        /*0352*/ 	.byte	0x08
	.zero		1


	//   ....[41]....
        /*0354*/ 	.word	0x000004f0
        /*0358*/ 	.word	0x000000ff
        /*035c*/ 	.word	0x00000180
        /*0360*/ 	.short	0x0100
        /*0362*/ 	.byte	0x08
	.zero		1


	//   ....[42]....
        /*0364*/ 	.word	0x00000500
        /*0368*/ 	.word	0x000000ff
        /*036c*/ 	.word	0x000000a8
        /*0370*/ 	.short	0x0100
        /*0372*/ 	.byte	0x08
	.zero		1


	//   ....[43]....
        /*0374*/ 	.word	0x00000510
        /*0378*/ 	.word	0x000000ff
        /*037c*/ 	.word	0x00000188
        /*0380*/ 	.short	0x0100
        /*0382*/ 	.byte	0x08
	.zero		1


	//   ....[44]....
        /*0384*/ 	.word	0x00000520
        /*0388*/ 	.word	0x000000ff
        /*038c*/ 	.word	0x000000b0
        /*0390*/ 	.short	0x0100
        /*0392*/ 	.byte	0x08
	.zero		1


	//   ....[45]....
        /*0394*/ 	.word	0x00000530
        /*0398*/ 	.word	0x000000ff
        /*039c*/ 	.word	0x00000190
        /*03a0*/ 	.short	0x0100
        /*03a2*/ 	.byte	0x08
	.zero		1


	//   ....[46]....
        /*03a4*/ 	.word	0x00000540
        /*03a8*/ 	.word	0x000000ff
        /*03ac*/ 	.word	0x000000b8
        /*03b0*/ 	.short	0x0100
        /*03b2*/ 	.byte	0x08
	.zero		1


	//   ....[47]....
        /*03b4*/ 	.word	0x00000550
        /*03b8*/ 	.word	0x000000ff
        /*03bc*/ 	.word	0x00000198
        /*03c0*/ 	.short	0x0100
        /*03c2*/ 	.byte	0x08
	.zero		1


	//   ....[48]....
        /*03c4*/ 	.word	0x00000560
        /*03c8*/ 	.word	0x000000ff
        /*03cc*/ 	.word	0x000000c0
        /*03d0*/ 	.short	0x0100
        /*03d2*/ 	.byte	0x08
	.zero		1


	//   ....[49]....
        /*03d4*/ 	.word	0x00000570
        /*03d8*/ 	.word	0x000000ff
        /*03dc*/ 	.word	0x000001a0
        /*03e0*/ 	.short	0x0100
        /*03e2*/ 	.byte	0x08
	.zero		1


	//   ....[50]....
        /*03e4*/ 	.word	0x00000580
        /*03e8*/ 	.word	0x000000ff
        /*03ec*/ 	.word	0x000000c8
        /*03f0*/ 	.short	0x0100
        /*03f2*/ 	.byte	0x08
	.zero		1


	//   ....[51]....
        /*03f4*/ 	.word	0x00000590
        /*03f8*/ 	.word	0x000000ff
        /*03fc*/ 	.word	0x000001a8
        /*0400*/ 	.short	0x0100
        /*0402*/ 	.byte	0x08
	.zero		1


	//   ....[52]....
        /*0404*/ 	.word	0x000005a0
        /*0408*/ 	.word	0x000000ff
        /*040c*/ 	.word	0x000000d0
        /*0410*/ 	.short	0x0100
        /*0412*/ 	.byte	0x08
	.zero		1


	//   ....[53]....
        /*0414*/ 	.word	0x000005b0
        /*0418*/ 	.word	0x000000ff
        /*041c*/ 	.word	0x000001b0
        /*0420*/ 	.short	0x0100
        /*0422*/ 	.byte	0x08
	.zero		1


	//   ....[54]....
        /*0424*/ 	.word	0x000005c0
        /*0428*/ 	.word	0x000000ff
        /*042c*/ 	.word	0x000000d8
        /*0430*/ 	.short	0x0100
        /*0432*/ 	.byte	0x08
	.zero		1


	//   ....[55]....
        /*0434*/ 	.word	0x000005d0
        /*0438*/ 	.word	0x000000ff
        /*043c*/ 	.word	0x000001b8
        /*0440*/ 	.short	0x0100
        /*0442*/ 	.byte	0x08
	.zero		1


	//   ....[56]....
        /*0444*/ 	.word	0x00000ac0
        /*0448*/ 	.word	0x000000ff
        /*044c*/ 	.word	0x000001f0
        /*0450*/ 	.short	0x0100
        /*0452*/ 	.byte	0x08
	.zero		1


	//   ....[57]....
        /*0454*/ 	.word	0x00000b60
        /*0458*/ 	.word	0x000000ff
        /*045c*/ 	.word	0x000001f8
        /*0460*/ 	.short	0x0100
        /*0462*/ 	.byte	0x08
	.zero		1


	//   ....[58]....
        /*0464*/ 	.word	0x00000b90
        /*0468*/ 	.word	0x000000ff
        /*046c*/ 	.word	0x000001d0
        /*0470*/ 	.short	0x0100
        /*0472*/ 	.byte	0x09
	.zero		1


	//   ....[59]....
        /*0474*/ 	.word	0x00000ba0
        /*0478*/ 	.word	0x000000ff
        /*047c*/ 	.word	0x000001d8
        /*0480*/ 	.short	0x0100
        /*0482*/ 	.byte	0x09
	.zero		1


	//   ....[60]....
        /*0484*/ 	.word	0x00000bb0
        /*0488*/ 	.word	0x000000ff
        /*048c*/ 	.word	0x000001e0
        /*0490*/ 	.short	0x0100
        /*0492*/ 	.byte	0x09
	.zero		1


	//   ....[61]....
        /*0494*/ 	.word	0x00000bc0
        /*0498*/ 	.word	0x000000ff
        /*049c*/ 	.word	0x000001e8
        /*04a0*/ 	.short	0x0100
        /*04a2*/ 	.byte	0x09
	.zero		1


	//   ....[62]....
        /*04a4*/ 	.word	0x000019f0
        /*04a8*/ 	.word	0x0000003e
        /*04ac*/ 	.word	0x00000000
        /*04b0*/ 	.short	0x010a
        /*04b2*/ 	.byte	0x2a
	.zero		1


	//   ....[63]....
        /*04b4*/ 	.word	0x00001ba0
        /*04b8*/ 	.word	0x00000003
        /*04bc*/ 	.word	0x00000000
        /*04c0*/ 	.short	0x010a
        /*04c2*/ 	.byte	0x3f
	.zero		1


	//   ....[64]....
        /*04c4*/ 	.word	0x00001be0
        /*04c8*/ 	.word	0x00000003
        /*04cc*/ 	.word	0x00000000
        /*04d0*/ 	.short	0x010a
        /*04d2*/ 	.byte	0x3f
	.zero		1


	//   ....[65]....
        /*04d4*/ 	.word	0x00001de0
        /*04d8*/ 	.word	0x000000ff
        /*04dc*/ 	.word	0x00000000
        /*04e0*/ 	.short	0x010a
        /*04e2*/ 	.byte	0x04
	.zero		1


	//   ....[66]....
        /*04e4*/ 	.word	0x00001e20
        /*04e8*/ 	.word	0x000000ff
        /*04ec*/ 	.word	0x00000000
        /*04f0*/ 	.short	0x010a
        /*04f2*/ 	.byte	0x04
	.zero		1


	//   ....[67]....
        /*04f4*/ 	.word	0x00001f80
        /*04f8*/ 	.word	0x00000005
        /*04fc*/ 	.word	0x00000000
        /*0500*/ 	.short	0x0101
        /*0502*/ 	.byte	0x3f
	.zero		1


	//   ....[68]....
        /*0504*/ 	.word	0x00002080
        /*0508*/ 	.word	0x0000003f
        /*050c*/ 	.word	0x00000000
        /*0510*/ 	.short	0x0101
        /*0512*/ 	.byte	0x2f
	.zero		1


	//   ....[69]....
        /*0514*/ 	.word	0x00002180
        /*0518*/ 	.word	0x00000003
        /*051c*/ 	.word	0x00000000
        /*0520*/ 	.short	0x0101
        /*0522*/ 	.byte	0x3f
	.zero		1


	//   ....[70]....
        /*0524*/ 	.word	0x00002240
        /*0528*/ 	.word	0x0000003e
        /*052c*/ 	.word	0x00000010
        /*0530*/ 	.short	0x010a
        /*0532*/ 	.byte	0x2a
	.zero		1


	//   ....[71]....
        /*0534*/ 	.word	0x00004050
        /*0538*/ 	.word	0x00000041
        /*053c*/ 	.word	0x00000000
        /*0540*/ 	.short	0x0101
        /*0542*/ 	.byte	0x2f
	.zero		1


	//   ....[72]....
        /*0544*/ 	.word	0x00004a00
        /*0548*/ 	.word	0x0000000c
        /*054c*/ 	.word	0x000000e0
        /*0550*/ 	.short	0x010a
        /*0552*/ 	.byte	0x3f
	.zero		1


	//   ....[73]....
        /*0554*/ 	.word	0x00004de0
        /*0558*/ 	.word	0x00000003
        /*055c*/ 	.word	0x000001f8
        /*0560*/ 	.short	0x0101
        /*0562*/ 	.byte	0x3f
	.zero		1


	//   ....[74]....
        /*0564*/ 	.word	0x00005550
        /*0568*/ 	.word	0x00000007
        /*056c*/ 	.word	0x00000000
        /*0570*/ 	.short	0x010a
        /*0572*/ 	.byte	0x3f
	.zero		1


	//   ....[75]....
        /*0574*/ 	.word	0x000055d0
        /*0578*/ 	.word	0x00000009
        /*057c*/ 	.word	0x00000000
        /*0580*/ 	.short	0x010a
        /*0582*/ 	.byte	0x3f
	.zero		1


	//   ....[76]....
        /*0584*/ 	.word	0x00005660
        /*0588*/ 	.word	0x00000006
        /*058c*/ 	.word	0x00000000
        /*0590*/ 	.short	0x010a
        /*0592*/ 	.byte	0x3f
	.zero		1


	//   ....[77]....
        /*0594*/ 	.word	0x000056f0
        /*0598*/ 	.word	0x00000009
        /*059c*/ 	.word	0x00000000
        /*05a0*/ 	.short	0x010a
        /*05a2*/ 	.byte	0x3f
	.zero		1


	//   ....[78]....
        /*05a4*/ 	.word	0x00005780
        /*05a8*/ 	.word	0x00000006
        /*05ac*/ 	.word	0x00000000
        /*05b0*/ 	.short	0x010a
        /*05b2*/ 	.byte	0x3f
	.zero		1


	//   ....[79]....
        /*05b4*/ 	.word	0x00005810
        /*05b8*/ 	.word	0x00000009
        /*05bc*/ 	.word	0x00000000
        /*05c0*/ 	.short	0x010a
        /*05c2*/ 	.byte	0x3f
	.zero		1


	//   ....[80]....
        /*05c4*/ 	.word	0x000058a0
        /*05c8*/ 	.word	0x00000006
        /*05cc*/ 	.word	0x00000000
        /*05d0*/ 	.short	0x010a
        /*05d2*/ 	.byte	0x3f
	.zero		1


	//   ....[81]....
        /*05d4*/ 	.word	0x00005930
        /*05d8*/ 	.word	0x00000009
        /*05dc*/ 	.word	0x00000000
        /*05e0*/ 	.short	0x010a
        /*05e2*/ 	.byte	0x3f
	.zero		1


	//   ....[82]....
        /*05e4*/ 	.word	0x000059c0
        /*05e8*/ 	.word	0x00000006
        /*05ec*/ 	.word	0x00000000
        /*05f0*/ 	.short	0x010a
        /*05f2*/ 	.byte	0x3f
	.zero		1


	//   ....[83]....
        /*05f4*/ 	.word	0x00005a50
        /*05f8*/ 	.word	0x00000009
        /*05fc*/ 	.word	0x00000000
        /*0600*/ 	.short	0x010a
        /*0602*/ 	.byte	0x3f
	.zero		1


	//   ....[84]....
        /*0604*/ 	.word	0x00005ae0
        /*0608*/ 	.word	0x00000006
        /*060c*/ 	.word	0x00000000
        /*0610*/ 	.short	0x010a
        /*0612*/ 	.byte	0x3f
	.zero		1


	//   ....[85]....
        /*0614*/ 	.word	0x00005b70
        /*0618*/ 	.word	0x00000009
        /*061c*/ 	.word	0x00000000
        /*0620*/ 	.short	0x010a
        /*0622*/ 	.byte	0x3f
	.zero		1


	//   ....[86]....
        /*0624*/ 	.word	0x00005c00
        /*0628*/ 	.word	0x00000006
        /*062c*/ 	.word	0x00000000
        /*0630*/ 	.short	0x010a
        /*0632*/ 	.byte	0x3f
	.zero		1


	//   ....[87]....
        /*0634*/ 	.word	0x00005c90
        /*0638*/ 	.word	0x00000009
        /*063c*/ 	.word	0x00000000
        /*0640*/ 	.short	0x010a
        /*0642*/ 	.byte	0x3f
	.zero		1


	//   ....[88]....
        /*0644*/ 	.word	0x00005d20
        /*0648*/ 	.word	0x00000006
        /*064c*/ 	.word	0x00000000
        /*0650*/ 	.short	0x010a
        /*0652*/ 	.byte	0x3f
	.zero		1


	//   ....[89]....
        /*0654*/ 	.word	0x00005db0
        /*0658*/ 	.word	0x00000009
        /*065c*/ 	.word	0x00000000
        /*0660*/ 	.short	0x010a
        /*0662*/ 	.byte	0x3f
	.zero		1


	//   ....[90]....
        /*0664*/ 	.word	0x00005e40
        /*0668*/ 	.word	0x00000006
        /*066c*/ 	.word	0x00000000
        /*0670*/ 	.short	0x010a
        /*0672*/ 	.byte	0x3f
	.zero		1


	//   ....[91]....
        /*0674*/ 	.word	0x00005ed0
        /*0678*/ 	.word	0x00000009
        /*067c*/ 	.word	0x00000000
        /*0680*/ 	.short	0x010a
        /*0682*/ 	.byte	0x3f
	.zero		1


	//   ....[92]....
        /*0684*/ 	.word	0x00005f60
        /*0688*/ 	.word	0x00000006
        /*068c*/ 	.word	0x00000000
        /*0690*/ 	.short	0x010a
        /*0692*/ 	.byte	0x3f
	.zero		1


	//   ....[93]....
        /*0694*/ 	.word	0x00005ff0
        /*0698*/ 	.word	0x00000009
        /*069c*/ 	.word	0x00000000
        /*06a0*/ 	.short	0x010a
        /*06a2*/ 	.byte	0x3f
	.zero		1


	//   ....[94]....
        /*06a4*/ 	.word	0x00006080
        /*06a8*/ 	.word	0x00000006
        /*06ac*/ 	.word	0x00000000
        /*06b0*/ 	.short	0x010a
        /*06b2*/ 	.byte	0x3f
	.zero		1


	//   ....[95]....
        /*06b4*/ 	.word	0x00006110
        /*06b8*/ 	.word	0x00000009
        /*06bc*/ 	.word	0x00000000
        /*06c0*/ 	.short	0x010a
        /*06c2*/ 	.byte	0x3f
	.zero		1


	//   ....[96]....
        /*06c4*/ 	.word	0x000061a0
        /*06c8*/ 	.word	0x00000006
        /*06cc*/ 	.word	0x00000000
        /*06d0*/ 	.short	0x010a
        /*06d2*/ 	.byte	0x3f
	.zero		1


	//   ....[97]....
        /*06d4*/ 	.word	0x00006230
        /*06d8*/ 	.word	0x00000009
        /*06dc*/ 	.word	0x00000000
        /*06e0*/ 	.short	0x010a
        /*06e2*/ 	.byte	0x3f
	.zero		1


	//   ....[98]....
        /*06e4*/ 	.word	0x000062c0
        /*06e8*/ 	.word	0x00000006
        /*06ec*/ 	.word	0x00000000
        /*06f0*/ 	.short	0x010a
        /*06f2*/ 	.byte	0x3f
	.zero		1


	//   ....[99]....
        /*06f4*/ 	.word	0x00006350
        /*06f8*/ 	.word	0x00000009
        /*06fc*/ 	.word	0x00000000
        /*0700*/ 	.short	0x010a
        /*0702*/ 	.byte	0x3f
	.zero		1


	//   ....[100]....
        /*0704*/ 	.word	0x000063e0
        /*0708*/ 	.word	0x00000006
        /*070c*/ 	.word	0x00000000
        /*0710*/ 	.short	0x010a
        /*0712*/ 	.byte	0x3f
	.zero		1


	//   ....[101]....
        /*0714*/ 	.word	0x00006470
        /*0718*/ 	.word	0x00000003
        /*071c*/ 	.word	0x00000000
        /*0720*/ 	.short	0x010a
        /*0722*/ 	.byte	0x3f
	.zero		1


	//   ....[102]....
        /*0724*/ 	.word	0x000064d0
        /*0728*/ 	.word	0x00000040
        /*072c*/ 	.word	0x00000000
        /*0730*/ 	.short	0x010a
        /*0732*/ 	.byte	0x3f
	.zero		1


	//   ....[103]....
        /*0734*/ 	.word	0x00006520
        /*0738*/ 	.word	0x00000003
        /*073c*/ 	.word	0x00000000
        /*0740*/ 	.short	0x010a
        /*0742*/ 	.byte	0x3f
	.zero		1


	//   ....[104]....
        /*0744*/ 	.word	0x00006580
        /*0748*/ 	.word	0x00000005
        /*074c*/ 	.word	0x00000000
        /*0750*/ 	.short	0x010a
        /*0752*/ 	.byte	0x3f
	.zero		1


	//   ....[105]....
        /*0754*/ 	.word	0x000065d0
        /*0758*/ 	.word	0x00000040
        /*075c*/ 	.word	0x00000010
        /*0760*/ 	.short	0x010a
        /*0762*/ 	.byte	0x3f
	.zero		1


	//   ....[106]....
        /*0764*/ 	.word	0x000066a0
        /*0768*/ 	.word	0x0000000c
        /*076c*/ 	.word	0x000000e0
        /*0770*/ 	.short	0x010a
        /*0772*/ 	.byte	0x3f
	.zero		1


	//   ....[107]....
        /*0774*/ 	.word	0x00006770
        /*0778*/ 	.word	0x00000007
        /*077c*/ 	.word	0x00000000
        /*0780*/ 	.short	0x010a
        /*0782*/ 	.byte	0x3f
	.zero		1


	//   ....[108]....
        /*0784*/ 	.word	0x000067c0
        /*0788*/ 	.word	0x00000009
        /*078c*/ 	.word	0x00000000
        /*0790*/ 	.short	0x010a
        /*0792*/ 	.byte	0x3f
	.zero		1


	//   ....[109]....
        /*0794*/ 	.word	0x00006810
        /*0798*/ 	.word	0x00000006
        /*079c*/ 	.word	0x00000000
        /*07a0*/ 	.short	0x010a
        /*07a2*/ 	.byte	0x3f
	.zero		1


	//   ....[110]....
        /*07a4*/ 	.word	0x00006860
        /*07a8*/ 	.word	0x00000009
        /*07ac*/ 	.word	0x00000000
        /*07b0*/ 	.short	0x010a
        /*07b2*/ 	.byte	0x3f
	.zero		1


	//   ....[111]....
        /*07b4*/ 	.word	0x000068b0
        /*07b8*/ 	.word	0x00000006
        /*07bc*/ 	.word	0x00000000
        /*07c0*/ 	.short	0x010a
        /*07c2*/ 	.byte	0x3f
	.zero		1


	//   ....[112]....
        /*07c4*/ 	.word	0x00006900
        /*07c8*/ 	.word	0x00000009
        /*07cc*/ 	.word	0x00000000
        /*07d0*/ 	.short	0x010a
        /*07d2*/ 	.byte	0x3f
	.zero		1


	//   ....[113]....
        /*07d4*/ 	.word	0x00006950
        /*07d8*/ 	.word	0x00000006
        /*07dc*/ 	.word	0x00000000
        /*07e0*/ 	.short	0x010a
        /*07e2*/ 	.byte	0x3f
	.zero		1


	//   ....[114]....
        /*07e4*/ 	.word	0x000069a0
        /*07e8*/ 	.word	0x00000009
        /*07ec*/ 	.word	0x00000000
        /*07f0*/ 	.short	0x010a
        /*07f2*/ 	.byte	0x3f
	.zero		1


	//   ....[115]....
        /*07f4*/ 	.word	0x000069f0
        /*07f8*/ 	.word	0x00000006
        /*07fc*/ 	.word	0x00000000
        /*0800*/ 	.short	0x010a
        /*0802*/ 	.byte	0x3f
	.zero		1


	//   ....[116]....
        /*0804*/ 	.word	0x00006a40
        /*0808*/ 	.word	0x00000009
        /*080c*/ 	.word	0x00000000
        /*0810*/ 	.short	0x010a
        /*0812*/ 	.byte	0x3f
	.zero		1


	//   ....[117]....
        /*0814*/ 	.word	0x00006a90
        /*0818*/ 	.word	0x00000006
        /*081c*/ 	.word	0x00000000
        /*0820*/ 	.short	0x010a
        /*0822*/ 	.byte	0x3f
	.zero		1


	//   ....[118]....
        /*0824*/ 	.word	0x00006ae0
        /*0828*/ 	.word	0x00000009
        /*082c*/ 	.word	0x00000000
        /*0830*/ 	.short	0x010a
        /*0832*/ 	.byte	0x3f
	.zero		1


	//   ....[119]....
        /*0834*/ 	.word	0x00006b30
        /*0838*/ 	.word	0x00000006
        /*083c*/ 	.word	0x00000000
        /*0840*/ 	.short	0x010a
        /*0842*/ 	.byte	0x3f
	.zero		1


	//   ....[120]....
        /*0844*/ 	.word	0x00006b80
        /*0848*/ 	.word	0x00000009
        /*084c*/ 	.word	0x00000000
        /*0850*/ 	.short	0x010a
        /*0852*/ 	.byte	0x3f
	.zero		1


	//   ....[121]....
        /*0854*/ 	.word	0x00006bd0
        /*0858*/ 	.word	0x00000006
        /*085c*/ 	.word	0x00000000
        /*0860*/ 	.short	0x010a
        /*0862*/ 	.byte	0x3f
	.zero		1


	//   ....[122]....
        /*0864*/ 	.word	0x00006c20
        /*0868*/ 	.word	0x00000009
        /*086c*/ 	.word	0x00000000
        /*0870*/ 	.short	0x010a
        /*0872*/ 	.byte	0x3f
	.zero		1


	//   ....[123]....
        /*0874*/ 	.word	0x00006c70
        /*0878*/ 	.word	0x00000006
        /*087c*/ 	.word	0x00000000
        /*0880*/ 	.short	0x010a
        /*0882*/ 	.byte	0x3f
	.zero		1


	//   ....[124]....
        /*0884*/ 	.word	0x00006cc0
        /*0888*/ 	.word	0x00000009
        /*088c*/ 	.word	0x00000000
        /*0890*/ 	.short	0x010a
        /*0892*/ 	.byte	0x3f
	.zero		1


	//   ....[125]....
        /*0894*/ 	.word	0x00006d10
        /*0898*/ 	.word	0x00000006
        /*089c*/ 	.word	0x00000000
        /*08a0*/ 	.short	0x010a
        /*08a2*/ 	.byte	0x3f
	.zero		1


	//   ....[126]....
        /*08a4*/ 	.word	0x00006d60
        /*08a8*/ 	.word	0x00000009
        /*08ac*/ 	.word	0x00000000
        /*08b0*/ 	.short	0x010a
        /*08b2*/ 	.byte	0x3f
	.zero		1


	//   ....[127]....
        /*08b4*/ 	.word	0x00006db0
        /*08b8*/ 	.word	0x00000006
        /*08bc*/ 	.word	0x00000000
        /*08c0*/ 	.short	0x010a
        /*08c2*/ 	.byte	0x3f
	.zero		1


	//   ....[128]....
        /*08c4*/ 	.word	0x00006e00
        /*08c8*/ 	.word	0x00000009
        /*08cc*/ 	.word	0x00000000
        /*08d0*/ 	.short	0x010a
        /*08d2*/ 	.byte	0x3f
	.zero		1


	//   ....[129]....
        /*08d4*/ 	.word	0x00006e50
        /*08d8*/ 	.word	0x00000006
        /*08dc*/ 	.word	0x00000000
        /*08e0*/ 	.short	0x010a
        /*08e2*/ 	.byte	0x3f
	.zero		1


	//   ....[130]....
        /*08e4*/ 	.word	0x00006ea0
        /*08e8*/ 	.word	0x00000009
        /*08ec*/ 	.word	0x00000000
        /*08f0*/ 	.short	0x010a
        /*08f2*/ 	.byte	0x3f
	.zero		1


	//   ....[131]....
        /*08f4*/ 	.word	0x00006ef0
        /*08f8*/ 	.word	0x00000006
        /*08fc*/ 	.word	0x00000000
        /*0900*/ 	.short	0x010a
        /*0902*/ 	.byte	0x3f
	.zero		1


	//   ....[132]....
        /*0904*/ 	.word	0x00006f40
        /*0908*/ 	.word	0x00000009
        /*090c*/ 	.word	0x00000000
        /*0910*/ 	.short	0x010a
        /*0912*/ 	.byte	0x3f
	.zero		1


	//   ....[133]....
        /*0914*/ 	.word	0x00006f90
        /*0918*/ 	.word	0x00000006
        /*091c*/ 	.word	0x00000000
        /*0920*/ 	.short	0x010a
        /*0922*/ 	.byte	0x3f
	.zero		1


	//----- nvinfo : EIATTR_NUM_MBARRIERS
	.align		4
.L_37:
        /*0924*/ 	.byte	0x03, 0x38
        /*0926*/ 	.short	0x003e


	//----- nvinfo : EIATTR_EXIT_INSTR_OFFSETS
	.align		4
        /*0928*/ 	.byte	0x04, 0x1c
        /*092a*/ 	.short	(.L_39 - .L_38)


	//   ....[0]....
.L_38:
        /*092c*/ 	.word	0x000016b0


	//   ....[1]....
        /*0930*/ 	.word	0x00001710


	//   ....[2]....
        /*0934*/ 	.word	0x000046e0


	//   ....[3]....
        /*0938*/ 	.word	0x00004710


	//   ....[4]....
        /*093c*/ 	.word	0x000064c0


	//----- nvinfo : EIATTR_MAX_THREADS
	.align		4
.L_39:
        /*0940*/ 	.byte	0x04, 0x05
        /*0942*/ 	.short	(.L_41 - .L_40)
.L_40:
        /*0944*/ 	.word	0x00000180
        /*0948*/ 	.word	0x00000001
        /*094c*/ 	.word	0x00000001


	//----- nvinfo : EIATTR_CRS_STACK_SIZE
	.align		4
.L_41:
        /*0950*/ 	.byte	0x04, 0x1e
        /*0952*/ 	.short	(.L_43 - .L_42)
.L_42:
        /*0954*/ 	.word	0x00000000


	//----- nvinfo : EIATTR_CBANK_PARAM_SIZE
	.align		4
.L_43:
        /*0958*/ 	.byte	0x03, 0x19
        /*095a*/ 	.short	0x0470


	//----- nvinfo : EIATTR_PARAM_CBANK
	.align		4
        /*095c*/ 	.byte	0x04, 0x0a
        /*095e*/ 	.short	(.L_45 - .L_44)
	.align		4
.L_44:
        /*0960*/ 	.word	index@(.nv.constant0._ZN7cutlass13device_kernelINS_4gemm6kernel13GemmUniversalIN4cute5tupleIJiiiiEEENS1_10collective13CollectiveMmaINS1_34MainloopSm90TmaGmmaWarpSpecializedILi28ENS5_IJNS4_1CILi1EEENSA_ILi8EEESB_EEENS1_32KernelTmaWarpSpecializedPingpongEEENS5_IJNSA_ILi64EEESG_SG_EEEaNS5_IJlSB_lEEEaSI_NS4_8TiledMMAINS4_8MMA_AtomIJNS4_4SM904GMMA26MMA_64x64x32_S32S8S8_SS_TNEEEENS4_6LayoutINS5_IJSB_SB_SB_EEENS5_IJNSA_ILi0EEESR_SR_EEEEENS5_IJNS4_10UnderscoreESU_SU_EEEEENS4_23SM90_TMA_LOAD_MULTICASTENS4_14ComposedLayoutINS4_7SwizzleILi2ELi4ELi3EEENS4_18smem_ptr_flag_bitsILi8EEENSP_INS5_IJSC_SG_EEENS5_IJSG_SB_EEEEEEEvNS4_8identityENS4_13SM90_TMA_LOADES16_vS17_EENS_8epilogue10collective6detail29Sm90TmaWarpSpecializedAdapterINS1B_15DefaultEpilogueIaSI_SI_NS1A_6thread17LinearCombinationIaLi1EiiLNS1F_9ScaleType4KindE0ELNS_15FloatRoundStyleE2EaEENS1_15EpilogueDefaultEEEEEvvEEEEvNT_6ParamsE)
        /*0964*/ 	.short	0x0210
        /*0966*/ 	.short	0x0470


	//----- nvinfo : EIATTR_SW_WAR
	.align		4
.L_45:
        /*0968*/ 	.byte	0x04, 0x36
        /*096a*/ 	.short	(.L_47 - .L_46)
.L_46:
        /*096c*/ 	.word	0x00000008
.L_47:


//--------------------- .nv.callgraph             --------------------------
	.section	.nv.callgraph,"",@"SHT_CUDA_CALLGRAPH"
	.align	4
	.sectionentsize	8
	.align		4
        /*0000*/ 	.word	0x00000000
	.align		4
        /*0004*/ 	.word	0xffffffff
	.align		4
        /*0008*/ 	.word	index@(_ZN7cutlass13device_kernelINS_4gemm6kernel13GemmUniversalIN4cute5tupleIJiiiiEEENS1_10collective13CollectiveMmaINS1_34MainloopSm90TmaGmmaWarpSpecializedILi28ENS5_IJNS4_1CILi1EEENSA_ILi8EEESB_EEENS1_32KernelTmaWarpSpecializedPingpongEEENS5_IJNSA_ILi64EEESG_SG_EEEaNS5_IJlSB_lEEEaSI_NS4_8TiledMMAINS4_8MMA_AtomIJNS4_4SM904GMMA26MMA_64x64x32_S32S8S8_SS_TNEEEENS4_6LayoutINS5_IJSB_SB_SB_EEENS5_IJNSA_ILi0EEESR_SR_EEEEENS5_IJNS4_10UnderscoreESU_SU_EEEEENS4_23SM90_TMA_LOAD_MULTICASTENS4_14ComposedLayoutINS4_7SwizzleILi2ELi4ELi3EEENS4_18smem_ptr_flag_bitsILi8EEENSP_INS5_IJSC_SG_EEENS5_IJSG_SB_EEEEEEEvNS4_8identityENS4_13SM90_TMA_LOADES16_vS17_EENS_8epilogue10collective6detail29Sm90TmaWarpSpecializedAdapterINS1B_15DefaultEpilogueIaSI_SI_NS1A_6thread17LinearCombinationIaLi1EiiLNS1F_9ScaleType4KindE0ELNS_15FloatRoundStyleE2EaEENS1_15EpilogueDefaultEEEEEvvEEEEvNT_6ParamsE)
	.align		4
        /*000c*/ 	.word	index@(__assertfail)
	.align		4
        /*0010*/ 	.word	0x00000000
	.align		4
        /*0014*/ 	.word	0xfffffffe
	.align		4
        /*0018*/ 	.word	0x00000000
	.align		4
        /*001c*/ 	.word	0xfffffffd
	.align		4
        /*0020*/ 	.word	0x00000000
	.align		4
        /*0024*/ 	.word	0xfffffffc


//--------------------- .nv.constant4             --------------------------
	.section	.nv.constant4,"a",@progbits
	.align	8
	.align		8
.nv.constant4:
        /*0000*/ 	.dword	__assertfail
	.align		8
        /*0008*/ 	.dword	__unnamed_1
	.align		8
        /*0010*/ 	.dword	_ZN40_INTERNAL_3ff17510_4_k_cu_c715e5f7_192364cuda3std3__45__cpo5beginE
	.align		8
        /*0018*/ 	.dword	_ZN40_INTERNAL_3ff17510_4_k_cu_c715e5f7_192364cuda3std3__45__cpo3endE
	.align		8
        /*0020*/ 	.dword	_ZN40_INTERNAL_3ff17510_4_k_cu_c715e5f7_192364cuda3std3__45__cpo6cbeginE
	.align		8
        /*0028*/ 	.dword	_ZN40_INTERNAL_3ff17510_4_k_cu_c715e5f7_192364cuda3std3__45__cpo4cendE
	.align		8
        /*0030*/ 	.dword	_ZN40_INTERNAL_3ff17510_4_k_cu_c715e5f7_192364cuda3std3__442_GLOBAL__N__3ff17510_4_k_cu_c715e5f7_192366ignoreE
	.align		8
        /*0038*/ 	.dword	_ZN40_INTERNAL_3ff17510_4_k_cu_c715e5f7_192364cuda3std3__419piecewise_constructE
	.align		8
        /*0040*/ 	.dword	_ZN40_INTERNAL_3ff17510_4_k_cu_c715e5f7_192364cuda3std3__48in_placeE
	.align		8
        /*0048*/ 	.dword	_ZN40_INTERNAL_3ff17510_4_k_cu_c715e5f7_192364cuda3std6ranges3__45__cpo4swapE
	.align		8
        /*0050*/ 	.dword	_ZN40_INTERNAL_3ff17510_4_k_cu_c715e5f7_192364cuda3std6ranges3__45__cpo9iter_moveE
	.align		8
        /*0058*/ 	.dword	_ZN40_INTERNAL_3ff17510_4_k_cu_c715e5f7_192364cute7productE
	.align		8
        /*0060*/ 	.dword	_ZN40_INTERNAL_3ff17510_4_k_cu_c715e5f7_192364cute1_E
	.align		8
        /*0068*/ 	.dword	$str$22
	.align		8
        /*0070*/ 	.dword	$str$23


//--------------------- .text._ZN7cutlass13device_kernelINS_4gemm6kernel13GemmUniversalIN4cute5tupleIJiiiiEEENS1_10collective13CollectiveMmaINS1_34MainloopSm90TmaGmmaWarpSpecializedILi28ENS5_IJNS4_1CILi1EEENSA_ILi8EEESB_EEENS1_32KernelTmaWarpSpecializedPingpongEEENS5_IJNSA_ILi64EEESG_SG_EEEaNS5_IJlSB_lEEEaSI_NS4_8TiledMMAINS4_8MMA_AtomIJNS4_4SM904GMMA26MMA_64x64x32_S32S8S8_SS_TNEEEENS4_6LayoutINS5_IJSB_SB_SB_EEENS5_IJNSA_ILi0EEESR_SR_EEEEENS5_IJNS4_10UnderscoreESU_SU_EEEEENS4_23SM90_TMA_LOAD_MULTICASTENS4_14ComposedLayoutINS4_7SwizzleILi2ELi4ELi3EEENS4_18smem_ptr_flag_bitsILi8EEENSP_INS5_IJSC_SG_EEENS5_IJSG_SB_EEEEEEEvNS4_8identityENS4_13SM90_TMA_LOADES16_vS17_EENS_8epilogue10collective6detail29Sm90TmaWarpSpecializedAdapterINS1B_15DefaultEpilogueIaSI_SI_NS1A_6thread17LinearCombinationIaLi1EiiLNS1F_9ScaleType4KindE0ELNS_15FloatRoundStyleE2EaEENS1_15EpilogueDefaultEEEEEvvEEEEvNT_6ParamsE --------------------------
	.section	.text._ZN7cutlass13device_kernelINS_4gemm6kernel13GemmUniversalIN4cute5tupleIJiiiiEEENS1_10collective13CollectiveMmaINS1_34MainloopSm90TmaGmmaWarpSpecializedILi28ENS5_IJNS4_1CILi1EEENSA_ILi8EEESB_EEENS1_32KernelTmaWarpSpecializedPingpongEEENS5_IJNSA_ILi64EEESG_SG_EEEaNS5_IJlSB_lEEEaSI_NS4_8TiledMMAINS4_8MMA_AtomIJNS4_4SM904GMMA26MMA_64x64x32_S32S8S8_SS_TNEEEENS4_6LayoutINS5_IJSB_SB_SB_EEENS5_IJNSA_ILi0EEESR_SR_EEEEENS5_IJNS4_10UnderscoreESU_SU_EEEEENS4_23SM90_TMA_LOAD_MULTICASTENS4_14ComposedLayoutINS4_7SwizzleILi2ELi4ELi3EEENS4_18smem_ptr_flag_bitsILi8EEENSP_INS5_IJSC_SG_EEENS5_IJSG_SB_EEEEEEEvNS4_8identityENS4_13SM90_TMA_LOADES16_vS17_EENS_8epilogue10collective6detail29Sm90TmaWarpSpecializedAdapterINS1B_15DefaultEpilogueIaSI_SI_NS1A_6thread17LinearCombinationIaLi1EiiLNS1F_9ScaleType4KindE0ELNS_15FloatRoundStyleE2EaEENS1_15EpilogueDefaultEEEEEvvEEEEvNT_6ParamsE,"ax",@progbits
	.align	128
.text._ZN7cutlass13device_kernelINS_4gemm6kernel13GemmUniversalIN4cute5tupleIJiiiiEEENS1_10collective13CollectiveMmaINS1_34MainloopSm90TmaGmmaWarpSpecializedILi28ENS5_IJNS4_1CILi1EEENSA_ILi8EEESB_EEENS1_32KernelTmaWarpSpecializedPingpongEEENS5_IJNSA_ILi64EEESG_SG_EEEaNS5_IJlSB_lEEEaSI_NS4_8TiledMMAINS4_8MMA_AtomIJNS4_4SM904GMMA26MMA_64x64x32_S32S8S8_SS_TNEEEENS4_6LayoutINS5_IJSB_SB_SB_EEENS5_IJNSA_ILi0EEESR_SR_EEEEENS5_IJNS4_10UnderscoreESU_SU_EEEEENS4_23SM90_TMA_LOAD_MULTICASTENS4_14ComposedLayoutINS4_7SwizzleILi2ELi4ELi3EEENS4_18smem_ptr_flag_bitsILi8EEENSP_INS5_IJSC_SG_EEENS5_IJSG_SB_EEEEEEEvNS4_8identityENS4_13SM90_TMA_LOADES16_vS17_EENS_8epilogue10collective6detail29Sm90TmaWarpSpecializedAdapterINS1B_15DefaultEpilogueIaSI_SI_NS1A_6thread17LinearCombinationIaLi1EiiLNS1F_9ScaleType4KindE0ELNS_15FloatRoundStyleE2EaEENS1_15EpilogueDefaultEEEEEvvEEEEvNT_6ParamsE:
        .type           _ZN7cutlass13device_kernelINS_4gemm6kernel13GemmUniversalIN4cute5tupleIJiiiiEEENS1_10collective13CollectiveMmaINS1_34MainloopSm90TmaGmmaWarpSpecializedILi28ENS5_IJNS4_1CILi1EEENSA_ILi8EEESB_EEENS1_32KernelTmaWarpSpecializedPingpongEEENS5_IJNSA_ILi64EEESG_SG_EEEaNS5_IJlSB_lEEEaSI_NS4_8TiledMMAINS4_8MMA_AtomIJNS4_4SM904GMMA26MMA_64x64x32_S32S8S8_SS_TNEEEENS4_6LayoutINS5_IJSB_SB_SB_EEENS5_IJNSA_ILi0EEESR_SR_EEEEENS5_IJNS4_10UnderscoreESU_SU_EEEEENS4_23SM90_TMA_LOAD_MULTICASTENS4_14ComposedLayoutINS4_7SwizzleILi2ELi4ELi3EEENS4_18smem_ptr_flag_bitsILi8EEENSP_INS5_IJSC_SG_EEENS5_IJSG_SB_EEEEEEEvNS4_8identityENS4_13SM90_TMA_LOADES16_vS17_EENS_8epilogue10collective6detail29Sm90TmaWarpSpecializedAdapterINS1B_15DefaultEpilogueIaSI_SI_NS1A_6thread17LinearCombinationIaLi1EiiLNS1F_9ScaleType4KindE0ELNS_15FloatRoundStyleE2EaEENS1_15EpilogueDefaultEEEEEvvEEEEvNT_6ParamsE,@function
        .size           _ZN7cutlass13device_kernelINS_4gemm6kernel13GemmUniversalIN4cute5tupleIJiiiiEEENS1_10collective13CollectiveMmaINS1_34MainloopSm90TmaGmmaWarpSpecializedILi28ENS5_IJNS4_1CILi1EEENSA_ILi8EEESB_EEENS1_32KernelTmaWarpSpecializedPingpongEEENS5_IJNSA_ILi64EEESG_SG_EEEaNS5_IJlSB_lEEEaSI_NS4_8TiledMMAINS4_8MMA_AtomIJNS4_4SM904GMMA26MMA_64x64x32_S32S8S8_SS_TNEEEENS4_6LayoutINS5_IJSB_SB_SB_EEENS5_IJNSA_ILi0EEESR_SR_EEEEENS5_IJNS4_10UnderscoreESU_SU_EEEEENS4_23SM90_TMA_LOAD_MULTICASTENS4_14ComposedLayoutINS4_7SwizzleILi2ELi4ELi3EEENS4_18smem_ptr_flag_bitsILi8EEENSP_INS5_IJSC_SG_EEENS5_IJSG_SB_EEEEEEEvNS4_8identityENS4_13SM90_TMA_LOADES16_vS17_EENS_8epilogue10collective6detail29Sm90TmaWarpSpecializedAdapterINS1B_15DefaultEpilogueIaSI_SI_NS1A_6thread17LinearCombinationIaLi1EiiLNS1F_9ScaleType4KindE0ELNS_15FloatRoundStyleE2EaEENS1_15EpilogueDefaultEEEEEvvEEEEvNT_6ParamsE,(.L_x_190 - _ZN7cutlass13device_kernelINS_4gemm6kernel13GemmUniversalIN4cute5tupleIJiiiiEEENS1_10collective13CollectiveMmaINS1_34MainloopSm90TmaGmmaWarpSpecializedILi28ENS5_IJNS4_1CILi1EEENSA_ILi8EEESB_EEENS1_32KernelTmaWarpSpecializedPingpongEEENS5_IJNSA_ILi64EEESG_SG_EEEaNS5_IJlSB_lEEEaSI_NS4_8TiledMMAINS4_8MMA_AtomIJNS4_4SM904GMMA26MMA_64x64x32_S32S8S8_SS_TNEEEENS4_6LayoutINS5_IJSB_SB_SB_EEENS5_IJNSA_ILi0EEESR_SR_EEEEENS5_IJNS4_10UnderscoreESU_SU_EEEEENS4_23SM90_TMA_LOAD_MULTICASTENS4_14ComposedLayoutINS4_7SwizzleILi2ELi4ELi3EEENS4_18smem_ptr_flag_bitsILi8EEENSP_INS5_IJSC_SG_EEENS5_IJSG_SB_EEEEEEEvNS4_8identityENS4_13SM90_TMA_LOADES16_vS17_EENS_8epilogue10collective6detail29Sm90TmaWarpSpecializedAdapterINS1B_15DefaultEpilogueIaSI_SI_NS1A_6thread17LinearCombinationIaLi1EiiLNS1F_9ScaleType4KindE0ELNS_15FloatRoundStyleE2EaEENS1_15EpilogueDefaultEEEEEvvEEEEvNT_6ParamsE)
        .other          _ZN7cutlass13device_kernelINS_4gemm6kernel13GemmUniversalIN4cute5tupleIJiiiiEEENS1_10collective13CollectiveMmaINS1_34MainloopSm90TmaGmmaWarpSpecializedILi28ENS5_IJNS4_1CILi1EEENSA_ILi8EEESB_EEENS1_32KernelTmaWarpSpecializedPingpongEEENS5_IJNSA_ILi64EEESG_SG_EEEaNS5_IJlSB_lEEEaSI_NS4_8TiledMMAINS4_8MMA_AtomIJNS4_4SM904GMMA26MMA_64x64x32_S32S8S8_SS_TNEEEENS4_6LayoutINS5_IJSB_SB_SB_EEENS5_IJNSA_ILi0EEESR_SR_EEEEENS5_IJNS4_10UnderscoreESU_SU_EEEEENS4_23SM90_TMA_LOAD_MULTICASTENS4_14ComposedLayoutINS4_7SwizzleILi2ELi4ELi3EEENS4_18smem_ptr_flag_bitsILi8EEENSP_INS5_IJSC_SG_EEENS5_IJSG_SB_EEEEEEEvNS4_8identityENS4_13SM90_TMA_LOADES16_vS17_EENS_8epilogue10collective6detail29Sm90TmaWarpSpecializedAdapterINS1B_15DefaultEpilogueIaSI_SI_NS1A_6thread17LinearCombinationIaLi1EiiLNS1F_9ScaleType4KindE0ELNS_15FloatRoundStyleE2EaEENS1_15EpilogueDefaultEEEEEvvEEEEvNT_6ParamsE,@"STO_CUDA_ENTRY STV_DEFAULT"
_ZN7cutlass13device_kernelINS_4gemm6kernel13GemmUniversalIN4cute5tupleIJiiiiEEENS1_10collective13CollectiveMmaINS1_34MainloopSm90TmaGmmaWarpSpecializedILi28ENS5_IJNS4_1CILi1EEENSA_ILi8EEESB_EEENS1_32KernelTmaWarpSpecializedPingpongEEENS5_IJNSA_ILi64EEESG_SG_EEEaNS5_IJlSB_lEEEaSI_NS4_8TiledMMAINS4_8MMA_AtomIJNS4_4SM904GMMA26MMA_64x64x32_S32S8S8_SS_TNEEEENS4_6LayoutINS5_IJSB_SB_SB_EEENS5_IJNSA_ILi0EEESR_SR_EEEEENS5_IJNS4_10UnderscoreESU_SU_EEEEENS4_23SM90_TMA_LOAD_MULTICASTENS4_14ComposedLayoutINS4_7SwizzleILi2ELi4ELi3EEENS4_18smem_ptr_flag_bitsILi8EEENSP_INS5_IJSC_SG_EEENS5_IJSG_SB_EEEEEEEvNS4_8identityENS4_13SM90_TMA_LOADES16_vS17_EENS_8epilogue10collective6detail29Sm90TmaWarpSpecializedAdapterINS1B_15DefaultEpilogueIaSI_SI_NS1A_6thread17LinearCombinationIaLi1EiiLNS1F_9ScaleType4KindE0ELNS_15FloatRoundStyleE2EaEENS1_15EpilogueDefaultEEEEEvvEEEEvNT_6ParamsE:
[----:B------:R-:W0:Y:S02]  /*0000*/  LDC R1, c[0x0][0x28] ;  /* 0x00000a00ff017b82 */ /* 0x000e240000000800 */
[----:B0-----:R-:W-:Y:S01]  /*0010*/  VIADD R1, R1, 0xfffffff8 ;  /* 0xfffffff801017836 */ /* 0x001fe20000000000 */
[----:B------:R-:W0:Y:S01]  /*0020*/  S2R R4, SR_TID.X ;  /* 0x0000000000047919 */ /* 0x000e220000002100 */
[----:B------:R-:W-:Y:S01]  /*0030*/  ELECT P0, URZ, PT ;  /* 0x00000000003f782f */ /* 0x000fe20003800000 */
[----:B------:R-:W-:Y:S01]  /*0040*/  BSSY B0, `(.L_x_0) ;  /* 0x000000f000007945 */ /* 0x000fe20003800000 */
[--C-:B0-----:R-:W-:Y:S02]  /*0050*/  SHF.R.U32.HI R2, RZ, 0x5, R4.reuse ;  /* 0x00000005ff027819 */ /* 0x101fe40000011604 */
[----:B------:R-:W-:-:S03]  /*0060*/  SHF.R.U32.HI R7, RZ, 0x7, R4 ;  /* 0x00000007ff077819 */ /* 0x000fc60000011604 */
[----:B------:R-:W0:Y:S04]  /*0070*/  SHFL.IDX PT, R5, R2, RZ, 0x1f ;  /* 0x00001fff02057589 */ /* 0x000e2800000e0000 */
[----:B------:R1:W2:Y:S01]  /*0080*/  SHFL.IDX PT, R10, R7, RZ, 0x1f ;  /* 0x00001fff070a7589 */ /* 0x0002a200000e0000 */
[----:B0-----:R-:W-:-:S13]  /*0090*/  ISETP.NE.OR P0, PT, R5, RZ, !P0 ;  /* 0x000000ff0500720c */ /* 0x001fda0004705670 */
[----:B-12---:R-:W-:Y:S05]  /*00a0*/  @P0 BRA `(.L_x_1) ;  /* 0x0000000000200947 */ /* 0x006fea0003800000 */
[----:B------:R-:W-:Y:S02]  /*00b0*/  ULDC.64 UR4, c[0x0][0x198] ;  /* 0x0000660000047ab9 */ /* 0x000fe40000000a00 */
[----:B------:R-:W-:Y:S02]  /*00c0*/  UIADD3 UR6, UP0, UR4, 0xf0, URZ ;  /* 0x000000f004067890 */ /* 0x000fe4000ff1e03f */
[----:B------:R-:W-:Y:S02]  /*00d0*/  UIADD3 UR4, UP1, UR4, 0x1f0, URZ ;  /* 0x000001f004047890 */ /* 0x000fe4000ff3e03f */
[----:B------:R-:W-:Y:S02]  /*00e0*/  UIADD3.X UR7, URZ, UR5, URZ, UP0, !UPT ;  /* 0x000000053f077290 */ /* 0x000fe400087fe43f */
[----:B------:R-:W-:-:S07]  /*00f0*/  UIADD3.X UR5, URZ, UR5, URZ, UP1, !UPT ;  /* 0x000000053f057290 */ /* 0x000fce0008ffe43f */
[----:B------:R0:W-:Y:S02]  /*0100*/  UTMACCTL.PF [UR6] ;  /* 0x00000000060079b9 */ /* 0x0001e40008040000 */
[----:B------:R0:W-:Y:S02]  /*0110*/  UTMACCTL.PF [UR4] ;  /* 0x00000000040079b9 */ /* 0x0001e40008040000 */
[----:B0-----:R-:W-:Y:S01]  /*0120*/  NOP ;  /* 0x0000000000007918 */ /* 0x001fe20000000000 */
.L_x_1:
[----:B------:R-:W-:Y:S05]  /*0130*/  BSYNC B0 ;  /* 0x0000000000007941 */ /* 0x000fea0003800000 */
.L_x_0:
[----:B------:R-:W0:Y:S02]  /*0140*/  SHFL.IDX PT, R8, R2, RZ, 0x1f ;  /* 0x00001fff02087589 */ /* 0x000e2400000e0000 */
[----:B0-----:R-:W-:-:S13]  /*0150*/  ISETP.NE.AND P0, PT, R8, RZ, PT ;  /* 0x000000ff0800720c */ /* 0x001fda0003f05270 */
[----:B------:R-:W-:Y:S05]  /*0160*/  @P0 BRA `(.L_x_2) ;  /* 0x0000000400240947 */ /* 0x000fea0003800000 */
[----:B------:R-:W-:Y:S01]  /*0170*/  ELECT P0, URZ, PT ;  /* 0x00000000003f782f */ /* 0x000fe20003800000 */
[----:B------:R-:W-:-:S12]  /*0180*/  BSSY B0, `(.L_x_2) ;  /* 0x0000047000007945 */ /* 0x000fd80003800000 */
[----:B------:R-:W-:Y:S05]  /*0190*/  @!P0 BRA `(.L_x_3) ;  /* 0x0000000400148947 */ /* 0x000fea0003800000 */
[----:B------:R-:W0:Y:S01]  /*01a0*/  S2UR UR8, SR_CgaCtaId ;  /* 0x00000000000879c3 */ /* 0x000e220000008800 */
[----:B------:R-:W-:Y:S01]  /*01b0*/  UMOV UR4, 0x400 ;  /* 0x0000040000047882 */ /* 0x000fe20000000000 */
[----:B------:R-:W-:Y:S01]  /*01c0*/  UMOV UR5, 0x1 ;  /* 0x0000000100057882 */ /* 0x000fe20000000000 */
[----:B------:R-:W-:Y:S02]  /*01d0*/  UMOV UR6, 0x8 ;  /* 0x0000000800067882 */ /* 0x000fe40000000000 */
[----:B------:R-:W-:-:S04]  /*01e0*/  UIADD3 UR6, -UR6, 0x100000, URZ ;  /* 0x0010000006067890 */ /* 0x000fc8000fffe13f */
[----:B------:R-:W-:Y:S02]  /*01f0*/  USHF.L.U32 UR7, UR6, 0xb, URZ ;  /* 0x0000000b06077899 */ /* 0x000fe4000800063f */
[----:B------:R-:W-:Y:S02]  /*0200*/  USHF.L.U32 UR6, UR6, 0x1, URZ ;  /* 0x0000000106067899 */ /* 0x000fe4000800063f */
[----:B0-----:R-:W-:Y:S02]  /*0210*/  ULEA UR8, UR8, UR4, 0x18 ;  /* 0x0000000408087291 */ /* 0x001fe4000f8ec03f */
[----:B------:R-:W-:-:S04]  /*0220*/  UIADD3 UR4, -UR5, 0x100000, URZ ;  /* 0x0010000005047890 */ /* 0x000fc8000fffe13f */
[----:B------:R-:W-:Y:S02]  /*0230*/  USHF.L.U32 UR5, UR4, 0xb, URZ ;  /* 0x0000000b04057899 */ /* 0x000fe4000800063f */
[----:B------:R-:W-:Y:S01]  /*0240*/  USHF.L.U32 UR4, UR4, 0x1, URZ ;  /* 0x0000000104047899 */ /* 0x000fe2000800063f */
[----:B------:R-:W0:Y:S11]  /*0250*/  FENCE.VIEW.ASYNC.S ;  /* 0x00000000000073c6 */ /* 0x000e360000000000 */
[----:B0-----:R0:W1:Y:S01]  /*0260*/  SYNCS.EXCH.64 URZ, [UR8], UR4 ;  /* 0x00000004083f75b2 */ /* 0x0010620008000100 */
[----:B------:R0:W2:Y:S01]  /*0270*/  SYNCS.EXCH.64 URZ, [UR8+0xe0], UR6 ;  /* 0x0000e006083f75b2 */ /* 0x0000a20008000100 */
[----:B------:R0:W3:Y:S01]  /*0280*/  SYNCS.EXCH.64 URZ, [UR8+0x8], UR4 ;  /* 0x00000804083f75b2 */ /* 0x0000e20008000100 */
[----:B------:R0:W4:Y:S01]  /*0290*/  SYNCS.EXCH.64 URZ, [UR8+0xe8], UR6 ;  /* 0x0000e806083f75b2 */ /* 0x0001220008000100 */
[----:B------:R0:W0:Y:S01]  /*02a0*/  SYNCS.EXCH.64 URZ, [UR8+0x10], UR4 ;  /* 0x00001004083f75b2 */ /* 0x0000220008000100 */
        /* <DEDUP_REMOVED lines=51> */
[----:B-1234-:R-:W-:Y:S01]  /*05e0*/  NOP ;  /* 0x0000000000007918 */ /* 0x01efe20000000000 */
.L_x_3:
[----:B0-----:R-:W-:Y:S05]  /*05f0*/  BSYNC B0 ;  /* 0x0000000000007941 */ /* 0x001fea0003800000 */
.L_x_2:
[----:B------:R-:W0:Y:S01]  /*0600*/  SHFL.IDX PT, R11, R2, RZ, 0x1f ;  /* 0x00001fff020b7589 */ /* 0x000e2200000e0000 */
[----:B------:R-:W1:Y:S01]  /*0610*/  S2UR UR12, SR_CTAID.X ;  /* 0x00000000000c79c3 */ /* 0x000e620000002500 */
[----:B------:R-:W-:Y:S02]  /*0620*/  SHF.R.S32.HI R3, RZ, 0x1f, R4 ;  /* 0x0000001fff037819 */ /* 0x000fe40000011404 */
[----:B------:R-:W-:Y:S01]  /*0630*/  ELECT P0, URZ, PT ;  /* 0x00000000003f782f */ /* 0x000fe20003800000 */
[----:B------:R-:W2:Y:S01]  /*0640*/  SHFL.IDX PT, R9, R2, RZ, 0x1f ;  /* 0x00001fff02097589 */ /* 0x000ea200000e0000 */
[----:B------:R-:W-:Y:S02]  /*0650*/  ELECT P1, URZ, PT ;  /* 0x00000000003f782f */ /* 0x000fe40003820000 */
[----:B------:R-:W-:Y:S01]  /*0660*/  LEA.HI R3, R3, R4, RZ, 0x7 ;  /* 0x0000000403037211 */ /* 0x000fe200078f38ff */
[----:B------:R-:W-:Y:S01]  /*0670*/  ULDC UR4, c[0x0][0x150] ;  /* 0x0000540000047ab9 */ /* 0x000fe20000000800 */
[----:B------:R-:W3:Y:S01]  /*0680*/  S2R R6, SR_CTAID.Y ;  /* 0x0000000000067919 */ /* 0x000ee20000002600 */
[----:B------:R-:W4:Y:S01]  /*0690*/  LDC R21, c[0x0][0x148] ;  /* 0x00005200ff157b82 */ /* 0x000f220000000800 */
[----:B------:R-:W-:Y:S01]  /*06a0*/  LOP3.LUT R3, R3, 0xffffff80, RZ, 0xc0, !PT ;  /* 0xffffff8003037812 */ /* 0x000fe200078ec0ff */
[----:B------:R-:W-:Y:S01]  /*06b0*/  UMOV UR11, 0x80 ;  /* 0x00000080000b7882 */ /* 0x000fe20000000000 */
[----:B------:R-:W-:Y:S01]  /*06c0*/  NOP ;  /* 0x0000000000007918 */ /* 0x000fe20000000000 */
[----:B------:R-:W-:Y:S01]  /*06d0*/  NOP ;  /* 0x0000000000007918 */ /* 0x000fe20000000000 */
[C---:B------:R-:W-:Y:S01]  /*06e0*/  VIADD R35, R10.reuse, 0xffffffff ;  /* 0xffffffff0a237836 */ /* 0x040fe20000000000 */
[----:B------:R-:W-:Y:S01]  /*06f0*/  ISETP.NE.AND P2, PT, R10, RZ, PT ;  /* 0x000000ff0a00720c */ /* 0x000fe20003f45270 */
[----:B------:R-:W-:Y:S01]  /*0700*/  IMAD.IADD R3, R4, 0x1, -R3 ;  /* 0x0000000104037824 */ /* 0x000fe200078e0a03 */
[----:B------:R-:W5:Y:S02]  /*0710*/  LDC R15, c[0x0][0x140] ;  /* 0x00005000ff0f7b82 */ /* 0x000f640000000800 */
[----:B------:R-:W-:-:S02]  /*0720*/  ISETP.GE.U32.AND P5, PT, R35, 0x2, PT ;  /* 0x000000022300780c */ /* 0x000fc40003fa6070 */
[----:B------:R-:W-:Y:S02]  /*0730*/  SHF.R.S32.HI R0, RZ, 0x1f, R3 ;  /* 0x0000001fff007819 */ /* 0x000fe40000011403 */
[----:B0-----:R-:W-:Y:S02]  /*0740*/  ISETP.NE.OR P0, PT, R11, RZ, !P0 ;  /* 0x000000ff0b00720c */ /* 0x001fe40004705670 */
[----:B------:R-:W0:Y:S01]  /*0750*/  LDC R14, c[0x0][0x144] ;  /* 0x00005100ff0e7b82 */ /* 0x000e220000000800 */
[----:B------:R-:W-:Y:S02]  /*0760*/  SHF.R.S32.HI R11, RZ, 0x1f, R8 ;  /* 0x0000001fff0b7819 */ /* 0x000fe40000011408 */
[----:B--2---:R-:W-:Y:S02]  /*0770*/  ISETP.NE.OR P1, PT, R9, RZ, !P1 ;  /* 0x000000ff0900720c */ /* 0x004fe40004f25670 */
[----:B------:R-:W-:Y:S02]  /*0780*/  LEA.HI R11, R11, R8, RZ, 0x2 ;  /* 0x000000080b0b7211 */ /* 0x000fe400078f10ff */
[----:B-1----:R-:W-:-:S02]  /*0790*/  I2FP.F32.U32 R13, UR12 ;  /* 0x0000000c000d7c45 */ /* 0x002fc40008201000 */
[----:B------:R-:W-:Y:S02]  /*07a0*/  LOP3.LUT R11, R11, 0x3ffffffc, RZ, 0xc0, !PT ;  /* 0x3ffffffc0b0b7812 */ /* 0x000fe400078ec0ff */
[----:B------:R-:W-:Y:S01]  /*07b0*/  LEA.HI R2, R0, R3, RZ, 0x3 ;  /* 0x0000000300027211 */ /* 0x000fe200078f18ff */
[----:B------:R-:W-:Y:S01]  /*07c0*/  VOTEU.ALL UP0, P0 ;  /* 0x00000000003f7886 */ /* 0x000fe20000000000 */
[----:B------:R-:W-:Y:S01]  /*07d0*/  FMUL R13, R13, UR4 ;  /* 0x000000040d0d7c20 */ /* 0x000fe20008400000 */
[----:B------:R-:W-:Y:S01]  /*07e0*/  IMAD.IADD R11, R8, 0x1, -R11 ;  /* 0x00000001080b7824 */ /* 0x000fe200078e0a0b */
[----:B---3--:R-:W-:Y:S01]  /*07f0*/  I2FP.F32.U32 R8, R6 ;  /* 0x0000000600087245 */ /* 0x008fe20000201000 */
[----:B------:R-:W-:Y:S01]  /*0800*/  VOTEU.ALL UP1, P1 ;  /* 0x00000000003f7886 */ /* 0x000fe20000820000 */
[----:B------:R-:W1:Y:S01]  /*0810*/  @!UP0 S2UR UR7, SR_CgaCtaId ;  /* 0x00000000000789c3 */ /* 0x000e620000008800 */
[----:B------:R-:W-:Y:S01]  /*0820*/  ULDC UR4, c[0x0][0x154] ;  /* 0x0000550000047ab9 */ /* 0x000fe20000000800 */
[--C-:B------:R-:W-:Y:S01]  /*0830*/  SHF.R.S32.HI R9, RZ, 0x3, R2.reuse ;  /* 0x00000003ff097819 */ /* 0x100fe20000011402 */
[----:B------:R-:W-:Y:S01]  /*0840*/  FMUL R8, R8, UR4 ;  /* 0x0000000408087c20 */ /* 0x000fe20008400000 */
[----:B------:R-:W-:Y:S01]  /*0850*/  SHF.R.S32.HI R12, RZ, 0x1f, R2 ;  /* 0x0000001fff0c7819 */ /* 0x000fe20000011402 */
[----:B------:R-:W2:Y:S01]  /*0860*/  F2I.U32.TRUNC.NTZ R13, R13 ;  /* 0x0000000d000d7305 */ /* 0x000ea2000020f000 */
[----:B------:R-:W-:Y:S01]  /*0870*/  SHF.R.S32.HI R2, RZ, 0x1f, R5 ;  /* 0x0000001fff027819 */ /* 0x000fe20000011405 */
[----:B------:R-:W-:Y:S01]  /*0880*/  UMOV UR4, 0x20 ;  /* 0x0000002000047882 */ /* 0x000fe20000000000 */
[----:B------:R-:W3:Y:S01]  /*0890*/  @!UP1 S2UR UR10, SR_CgaCtaId ;  /* 0x00000000000a99c3 */ /* 0x000ee20000008800 */
[----:B------:R-:W-:Y:S01]  /*08a0*/  LEA.HI R12, R12, R9, RZ, 0x2 ;  /* 0x000000090c0c7211 */ /* 0x000fe200078f10ff */
[----:B------:R-:W-:Y:S01]  /*08b0*/  @!UP0 UMOV UR6, 0x400 ;  /* 0x0000040000068882 */ /* 0x000fe20000000000 */
[----:B------:R-:W-:Y:S01]  /*08c0*/  LEA.HI R2, R2, R5, RZ, 0x2 ;  /* 0x0000000502027211 */ /* 0x000fe200078f10ff */
[----:B------:R-:W-:-:S04]  /*08d0*/  @!UP0 UIADD3 UR4, -UR4, 0x100000, URZ ;  /* 0x0010000004048890 */ /* 0x000fc8000fffe13f */
[----:B------:R-:W-:Y:S02]  /*08e0*/  @!UP0 USHF.L.U32 UR5, UR4, 0xb, URZ ;  /* 0x0000000b04058899 */ /* 0x000fe4000800063f */
[----:B------:R-:W-:Y:S01]  /*08f0*/  @!UP0 USHF.L.U32 UR4, UR4, 0x1, URZ ;  /* 0x0000000104048899 */ /* 0x000fe2000800063f */
[----:B------:R-:W4:Y:S01]  /*0900*/  F2I.U32.TRUNC.NTZ R8, R8 ;  /* 0x0000000800087305 */ /* 0x000f22000020f000 */
[----:B------:R-:W-:Y:S01]  /*0910*/  LOP3.LUT R12, R12, 0xfffffffc, RZ, 0xc0, !PT ;  /* 0xfffffffc0c0c7812 */ /* 0x000fe200078ec0ff */
[----:B------:R-:W-:Y:S01]  /*0920*/  @!UP1 UMOV UR9, 0x400 ;  /* 0x0000040000099882 */ /* 0x000fe20000000000 */
[----:B------:R-:W-:Y:S01]  /*0930*/  LOP3.LUT R2, R2, 0xfffffffc, RZ, 0xc0, !PT ;  /* 0xfffffffc02027812 */ /* 0x000fe200078ec0ff */
[----:B------:R-:W-:Y:S01]  /*0940*/  VOTEU.ALL UP2, P1 ;  /* 0x00000000003f7886 */ /* 0x000fe20000840000 */
[----:B------:R-:W-:Y:S01]  /*0950*/  VOTEU.ALL UP3, P1 ;  /* 0x00000000003f7886 */ /* 0x000fe20000860000 */
[----:B------:R-:W-:Y:S01]  /*0960*/  IMAD.IADD R12, R9, 0x1, -R12 ;  /* 0x00000001090c7824 */ /* 0x000fe200078e0a0c */
[----:B------:R-:W-:Y:S01]  /*0970*/  VOTEU.ALL UP4, P1 ;  /* 0x00000000003f7886 */ /* 0x000fe20000880000 */
[----:B------:R-:W-:Y:S01]  /*0980*/  IMAD.IADD R5, R5, 0x1, -R2 ;  /* 0x0000000105057824 */ /* 0x000fe200078e0a02 */
[----:B------:R-:W-:Y:S01]  /*0990*/  VOTEU.ALL UP5, P1 ;  /* 0x00000000003f7886 */ /* 0x000fe200008a0000 */
[----:B------:R-:W-:Y:S01]  /*09a0*/  IMAD R11, R11, 0x4, R12 ;  /* 0x000000040b0b7824 */ /* 0x000fe200078e020c */
[----:B-1----:R-:W-:Y:S01]  /*09b0*/  @!UP0 ULEA UR8, UR7, UR6, 0x18 ;  /* 0x0000000607088291 */ /* 0x002fe2000f8ec03f */
[----:B--2---:R-:W-:Y:S01]  /*09c0*/  IMAD.MOV R13, RZ, RZ, -R13 ;  /* 0x000000ffff0d7224 */ /* 0x004fe200078e0a0d */
[----:B------:R-:W-:-:S04]  /*09d0*/  @!UP1 UIADD3 UR6, -UR11, 0x100000, URZ ;  /* 0x001000000b069890 */ /* 0x000fc8000fffe13f */
[----:B------:R-:W-:Y:S02]  /*09e0*/  @!UP1 USHF.L.U32 UR7, UR6, 0xb, URZ ;  /* 0x0000000b06079899 */ /* 0x000fe4000800063f */
[----:B------:R-:W-:Y:S01]  /*09f0*/  @!UP1 USHF.L.U32 UR6, UR6, 0x1, URZ ;  /* 0x0000000106069899 */ /* 0x000fe2000800063f */
[----:B------:R-:W-:Y:S01]  /*0a00*/  IMAD.SHL.U32 R56, R11, 0x4, RZ ;  /* 0x000000040b387824 */ /* 0x000fe200078e00ff */
[----:B------:R-:W-:Y:S01]  /*0a10*/  ISETP.NE.AND P1, PT, R5, 0x3, PT ;  /* 0x000000030500780c */ /* 0x000fe20003f25270 */
[----:B----4-:R-:W-:Y:S01]  /*0a20*/  IMAD.MOV R24, RZ, RZ, -R8 ;  /* 0x000000ffff187224 */ /* 0x010fe200078e0a08 */
[----:B-----5:R-:W-:Y:S01]  /*0a30*/  ISETP.EQ.U32.AND P3, PT, R15, 0x1, PT ;  /* 0x000000010f00780c */ /* 0x020fe20003f62070 */
[----:B------:R-:W-:Y:S01]  /*0a40*/  VOTEU.ALL UP0, P0 ;  /* 0x00000000003f7886 */ /* 0x000fe20000000000 */
[----:B---3--:R-:W-:Y:S01]  /*0a50*/  @!UP1 ULEA UR9, UR10, UR9, 0x18 ;  /* 0x000000090a099291 */ /* 0x008fe2000f8ec03f */
[----:B------:R-:W-:Y:S01]  /*0a60*/  IMAD R9, R21, R24, R6 ;  /* 0x0000001815097224 */ /* 0x000fe200078e0206 */
[----:B------:R-:W-:Y:S01]  /*0a70*/  LOP3.LUT R56, R11, 0xc, R56, 0x78, !PT ;  /* 0x0000000c0b387812 */ /* 0x000fe200078e7838 */
[----:B0-----:R-:W-:Y:S01]  /*0a80*/  IMAD R20, R14, R13, UR12 ;  /* 0x0000000c0e147e24 */ /* 0x001fe2000f8e020d */
[----:B------:R-:W-:Y:S01]  /*0a90*/  VOTEU.ALL UP1, P0 ;  /* 0x00000000003f7886 */ /* 0x000fe20000020000 */
[----:B------:R-:W-:Y:S01]  /*0aa0*/  LOP3.LUT P0, RZ, R3, 0x7, RZ, 0xc0, !PT ;  /* 0x0000000703ff7812 */ /* 0x000fe2000780c0ff */
[----:B------:R-:W0:Y:S02]  /*0ab0*/  FENCE.VIEW.ASYNC.S ;  /* 0x00000000000073c6 */ /* 0x000e240000000000 */
[----:B0-----:R0:W1:Y:S01]  /*0ac0*/  @!UP0 SYNCS.EXCH.64 URZ, [UR8+0x1f0], UR4 ;  /* 0x0001f004083f85b2 */ /* 0x0010620008000100 */
[----:B------:R-:W-:Y:S01]  /*0ad0*/  ISETP.NE.AND P4, PT, R9, R56, PT ;  /* 0x000000380900720c */ /* 0x000fe20003f85270 */
[----:B------:R0:W2:Y:S01]  /*0ae0*/  SHFL.IDX PT, R14, R7, RZ, 0x1f ;  /* 0x00001fff070e7589 */ /* 0x0000a200000e0000 */
[----:B------:R-:W-:-:S02]  /*0af0*/  ISETP.EQ.OR P1, PT, R5, RZ, !P1 ;  /* 0x000000ff0500720c */ /* 0x000fc40004f22670 */
[----:B------:R-:W-:Y:S02]  /*0b00*/  ISETP.LT.U32.AND P0, PT, R56, 0x8, !P0 ;  /* 0x000000083800780c */ /* 0x000fe40004701070 */
[----:B------:R-:W-:Y:S02]  /*0b10*/  ISETP.EQ.OR P4, PT, R20, RZ, !P4 ;  /* 0x000000ff1400720c */ /* 0x000fe40006782670 */
[----:B------:R-:W-:Y:S02]  /*0b20*/  ISETP.EQ.AND P1, PT, R10, RZ, P1 ;  /* 0x000000ff0a00720c */ /* 0x000fe40000f22270 */
[----:B------:R-:W-:Y:S02]  /*0b30*/  PLOP3.LUT P0, PT, P0, P4, PT, 0x80, 0x0 ;  /* 0x000000000000781c */ /* 0x000fe40000709070 */
[----:B------:R-:W-:Y:S02]  /*0b40*/  SEL R16, RZ, 0x1, !P1 ;  /* 0x00000001ff107807 */ /* 0x000fe40004800000 */
[----:B------:R-:W-:Y:S01]  /*0b50*/  P2R R68, PR, RZ, 0x1 ;  /* 0x00000001ff447803 */ /* 0x000fe20000000000 */
[----:B------:R0:W3:Y:S01]  /*0b60*/  @!UP1 SYNCS.EXCH.64 URZ, [UR8+0x1f8], UR4 ;  /* 0x0001f804083f95b2 */ /* 0x0000e20008000100 */
[----:B------:R-:W-:Y:S01]  /*0b70*/  NOP ;  /* 0x0000000000007918 */ /* 0x000fe20000000000 */
[----:B------:R-:W-:Y:S01]  /*0b80*/  SEL R16, R16, 0x2, P5 ;  /* 0x0000000210107807 */ /* 0x000fe20002800000 */
[----:B------:R0:W4:Y:S01]  /*0b90*/  @!UP2 SYNCS.EXCH.64 URZ, [UR9+0x1d0], UR6 ;  /* 0x0001d006093fa5b2 */ /* 0x0001220008000100 */
[----:B------:R0:W0:Y:S01]  /*0ba0*/  @!UP3 SYNCS.EXCH.64 URZ, [UR9+0x1d8], UR6 ;  /* 0x0001d806093fb5b2 */ /* 0x0000220008000100 */
[----:B------:R0:W0:Y:S01]  /*0bb0*/  @!UP4 SYNCS.EXCH.64 URZ, [UR9+0x1e0], UR6 ;  /* 0x0001e006093fc5b2 */ /* 0x0000220008000100 */
[----:B------:R0:W0:Y:S01]  /*0bc0*/  @!UP5 SYNCS.EXCH.64 URZ, [UR9+0x1e8], UR6 ;  /* 0x0001e806093fd5b2 */ /* 0x0000220008000100 */
[----:B------:R-:W-:Y:S01]  /*0bd0*/  NOP ;  /* 0x0000000000007918 */ /* 0x000fe20000000000 */
[----:B-1----:R-:W-:Y:S05]  /*0be0*/  @!P3 BRA `(.L_x_4) ;  /* 0x000000000008b947 */ /* 0x002fea0003800000 */
[----:B0--34-:R-:W-:Y:S01]  /*0bf0*/  UCGABAR_ARV ;  /* 0x00000000000079c7 */ /* 0x019fe20008000000 */
[----:B------:R-:W-:Y:S05]  /*0c00*/  BRA `(.L_x_5) ;  /* 0x0000000000047947 */ /* 0x000fea0003800000 */
.L_x_4:
[----:B0--34-:R-:W-:Y:S01]  /*0c10*/  NOP ;  /* 0x0000000000007918 */ /* 0x019fe20000000000 */
.L_x_5:
[----:B------:R-:W-:Y:S01]  /*0c20*/  ULDC.64 UR4, c[0x0][0x598] ;  /* 0x0001660000047ab9 */ /* 0x000fe20000000a00 */
[----:B------:R-:W-:Y:S01]  /*0c30*/  ULDC.64 UR36, c[0x0][0x208] ;  /* 0x0000820000247ab9 */ /* 0x000fe20000000a00 */
[----:B------:R-:W-:-:S04]  /*0c40*/  ISETP.NE.U32.AND P0, PT, RZ, UR4, PT ;  /* 0x00000004ff007c0c */ /* 0x000fc8000bf05070 */
[----:B------:R-:W-:-:S13]  /*0c50*/  ISETP.NE.AND.EX P0, PT, RZ, UR5, PT, P0 ;  /* 0x00000005ff007c0c */ /* 0x000fda000bf05300 */
[----:B------:R-:W-:Y:S05]  /*0c60*/  @!P0 BRA `(.L_x_6) ;  /* 0x00000000001c8947 */ /* 0x000fea0003800000 */
[----:B------:R-:W0:Y:S02]  /*0c70*/  LDC.64 R8, c[0x0][0x598] ;  /* 0x00016600ff087b82 */ /* 0x000e240000000a00 */
[----:B0-----:R-:W3:Y:S02]  /*0c80*/  LDG.E.64 R8, desc[UR36][R8.64] ;  /* 0x0000002408087981 */ /* 0x001ee4000c1e1b00 */
[----:B---3--:R-:W-:-:S04]  /*0c90*/  ISETP.NE.U32.AND P0, PT, R8, RZ, PT ;  /* 0x000000ff0800720c */ /* 0x008fc80003f05070 */
[----:B------:R-:W-:-:S13]  /*0ca0*/  ISETP.NE.AND.EX P0, PT, R9, RZ, PT, P0 ;  /* 0x000000ff0900720c */ /* 0x000fda0003f05300 */
[----:B------:R-:W-:Y:S05]  /*0cb0*/  @!P0 BRA `(.L_x_6) ;  /* 0x0000000000088947 */ /* 0x000fea0003800000 */
[----:B------:R0:W5:Y:S01]  /*0cc0*/  LD.E R57, desc[UR36][R8.64] ;  /* 0x0000002408397980 */ /* 0x000162000c101900 */
[----:B------:R-:W-:Y:S05]  /*0cd0*/  BRA `(.L_x_7) ;  /* 0x0000000000247947 */ /* 0x000fea0003800000 */
.L_x_6:
[----:B------:R-:W-:Y:S02]  /*0ce0*/  ULDC.64 UR4, c[0x0][0x588] ;  /* 0x0001620000047ab9 */ /* 0x000fe40000000a00 */
[----:B------:R-:W-:-:S04]  /*0cf0*/  ISETP.NE.U32.AND P0, PT, RZ, UR4, PT ;  /* 0x00000004ff007c0c */ /* 0x000fc8000bf05070 */
[----:B------:R-:W-:-:S13]  /*0d00*/  ISETP.NE.AND.EX P0, PT, RZ, UR5, PT, P0 ;  /* 0x00000005ff007c0c */ /* 0x000fda000bf05300 */
[----:B------:R-:W-:Y:S05]  /*0d10*/  @!P0 BRA `(.L_x_8) ;  /* 0x00000000000c8947 */ /* 0x000fea0003800000 */
[----:B------:R-:W0:Y:S02]  /*0d20*/  LDC.64 R8, c[0x0][0x588] ;  /* 0x00016200ff087b82 */ /* 0x000e240000000a00 */
[----:B0-----:R1:W5:Y:S01]  /*0d30*/  LDG.E R57, desc[UR36][R8.64] ;  /* 0x0000002408397981 */ /* 0x001362000c1e1900 */
[----:B------:R-:W-:Y:S05]  /*0d40*/  BRA `(.L_x_7) ;  /* 0x0000000000087947 */ /* 0x000fea0003800000 */
.L_x_8:
[----:B------:R-:W-:Y:S02]  /*0d50*/  ULDC UR4, c[0x0][0x580] ;  /* 0x0001600000047ab9 */ /* 0x000fe40000000800 */
[----:B------:R-:W-:-:S07]  /*0d60*/  IMAD.U32 R57, RZ, RZ, UR4 ;  /* 0x00000004ff397e24 */ /* 0x000fce000f8e00ff */
.L_x_7:
[----:B------:R-:W-:Y:S02]  /*0d70*/  ULDC.64 UR4, c[0x0][0x5a0] ;  /* 0x0001680000047ab9 */ /* 0x000fe40000000a00 */
[----:B------:R-:W-:-:S04]  /*0d80*/  ISETP.NE.U32.AND P0, PT, RZ, UR4, PT ;  /* 0x00000004ff007c0c */ /* 0x000fc8000bf05070 */
[----:B------:R-:W-:-:S13]  /*0d90*/  ISETP.NE.AND.EX P0, PT, RZ, UR5, PT, P0 ;  /* 0x00000005ff007c0c */ /* 0x000fda000bf05300 */
[----:B------:R-:W-:Y:S05]  /*0da0*/  @!P0 BRA `(.L_x_9) ;  /* 0x00000000001c8947 */ /* 0x000fea0003800000 */
[----:B01----:R-:W0:Y:S02]  /*0db0*/  LDC.64 R8, c[0x0][0x5a0] ;  /* 0x00016800ff087b82 */ /* 0x003e240000000a00 */
[----:B0-----:R-:W3:Y:S02]  /*0dc0*/  LDG.E.64 R8, desc[UR36][R8.64] ;  /* 0x0000002408087981 */ /* 0x001ee4000c1e1b00 */
[----:B---3--:R-:W-:-:S04]  /*0dd0*/  ISETP.NE.U32.AND P0, PT, R8, RZ, PT ;  /* 0x000000ff0800720c */ /* 0x008fc80003f05070 */
[----:B------:R-:W-:-:S13]  /*0de0*/  ISETP.NE.AND.EX P0, PT, R9, RZ, PT, P0 ;  /* 0x000000ff0900720c */ /* 0x000fda0003f05300 */
[----:B------:R-:W-:Y:S05]  /*0df0*/  @!P0 BRA `(.L_x_9) ;  /* 0x0000000000088947 */ /* 0x000fea0003800000 */
[----:B------:R0:W5:Y:S01]  /*0e00*/  LD.E R58, desc[UR36][R8.64] ;  /* 0x00000024083a7980 */ /* 0x000162000c101900 */
[----:B------:R-:W-:Y:S05]  /*0e10*/  BRA `(.L_x_10) ;  /* 0x0000000000247947 */ /* 0x000fea0003800000 */
.L_x_9:
[----:B------:R-:W-:Y:S02]  /*0e20*/  ULDC.64 UR4, c[0x0][0x590] ;  /* 0x0001640000047ab9 */ /* 0x000fe40000000a00 */
[----:B------:R-:W-:-:S04]  /*0e30*/  ISETP.NE.U32.AND P0, PT, RZ, UR4, PT ;  /* 0x00000004ff007c0c */ /* 0x000fc8000bf05070 */
[----:B------:R-:W-:-:S13]  /*0e40*/  ISETP.NE.AND.EX P0, PT, RZ, UR5, PT, P0 ;  /* 0x00000005ff007c0c */ /* 0x000fda000bf05300 */
[----:B------:R-:W-:Y:S05]  /*0e50*/  @!P0 BRA `(.L_x_11) ;  /* 0x00000000000c8947 */ /* 0x000fea0003800000 */
[----:B------:R-:W3:Y:S02]  /*0e60*/  LDC.64 R58, c[0x0][0x590] ;  /* 0x00016400ff3a7b82 */ /* 0x000ee40000000a00 */
[----:B---3--:R3:W5:Y:S01]  /*0e70*/  LDG.E R58, desc[UR36][R58.64] ;  /* 0x000000243a3a7981 */ /* 0x008762000c1e1900 */
[----:B------:R-:W-:Y:S05]  /*0e80*/  BRA `(.L_x_10) ;  /* 0x0000000000087947 */ /* 0x000fea0003800000 */
.L_x_11:
[----:B------:R-:W-:Y:S02]  /*0e90*/  ULDC UR4, c[0x0][0x584] ;  /* 0x0001610000047ab9 */ /* 0x000fe40000000800 */
[----:B------:R-:W-:-:S07]  /*0ea0*/  IMAD.U32 R58, RZ, RZ, UR4 ;  /* 0x00000004ff3a7e24 */ /* 0x000fce000f8e00ff */
.L_x_10:
[----:B------:R-:W4:Y:S01]  /*0eb0*/  LDC R2, c[0x0][0x65c] ;  /* 0x00019700ff027b82 */ /* 0x000f220000000800 */
[----:B------:R-:W-:Y:S01]  /*0ec0*/  ULDC UR6, c[0x0][0x28c] ;  /* 0x0000a30000067ab9 */ /* 0x000fe20000000800 */
[----:B------:R-:W-:Y:S01]  /*0ed0*/  ISETP.NE.AND P0, PT, R10, 0x2, PT ;  /* 0x000000020a00780c */ /* 0x000fe20003f05270 */
[----:B------:R-:W-:Y:S01]  /*0ee0*/  UIADD3 UR6, UR6, 0x3f, URZ ;  /* 0x0000003f06067890 */ /* 0x000fe2000fffe03f */
[----:B01----:R-:W-:Y:S01]  /*0ef0*/  IMAD.U32 R8, RZ, RZ, UR12 ;  /* 0x0000000cff087e24 */ /* 0x003fe2000f8e00ff */
[----:B------:R-:W-:Y:S01]  /*0f00*/  UMOV UR39, URZ ;  /* 0x0000003f00277c82 */ /* 0x000fe20008000000 */
[----:B------:R-:W-:Y:S01]  /*0f10*/  IMAD.MOV.U32 R9, RZ, RZ, RZ ;  /* 0x000000ffff097224 */ /* 0x000fe200078e00ff */
[----:B------:R-:W-:Y:S01]  /*0f20*/  USHF.R.S32.HI UR7, URZ, 0x1f, UR6 ;  /* 0x0000001f3f077899 */ /* 0x000fe20008011406 */
[----:B------:R-:W-:Y:S01]  /*0f30*/  UMOV UR38, URZ ;  /* 0x0000003f00267c82 */ /* 0x000fe20008000000 */
[----:B------:R-:W-:Y:S02]  /*0f40*/  ULDC.64 UR8, c[0x0][0x650] ;  /* 0x0001940000087ab9 */ /* 0x000fe40000000a00 */
[----:B------:R-:W-:-:S04]  /*0f50*/  ULEA.HI UR7, UR7, UR6, URZ, 0x6 ;  /* 0x0000000607077291 */ /* 0x000fc8000f8f303f */
[----:B------:R-:W-:Y:S01]  /*0f60*/  USHF.R.S32.HI UR40, URZ, 0x6, UR7 ;  /* 0x000000063f287899 */ /* 0x000fe20008011407 */
[----:B----4-:R-:W-:-:S13]  /*0f70*/  ISETP.NE.AND P1, PT, R2, 0x1, PT ;  /* 0x000000010200780c */ /* 0x010fda0003f25270 */
[----:B------:R-:W0:Y:S01]  /*0f80*/  @P1 LDC R19, c[0x0][0x10] ;  /* 0x00000400ff131b82 */ /* 0x000e220000000800 */
[----:B------:R-:W-:Y:S02]  /*0f90*/  @P1 IMAD.MOV.U32 R7, RZ, RZ, RZ ;  /* 0x000000ffff071224 */ /* 0x000fe400078e00ff */
[----:B------:R-:W-:-:S05]  /*0fa0*/  @P1 IMAD.MOV.U32 R17, RZ, RZ, RZ ;  /* 0x000000ffff111224 */ /* 0x000fca00078e00ff */
[----:B------:R-:W1:Y:S01]  /*0fb0*/  @!P1 LDC R11, c[0x0][0xc] ;  /* 0x00000300ff0b9b82 */ /* 0x000e620000000800 */
[----:B------:R-:W-:Y:S01]  /*0fc0*/  ULDC UR4, c[0x0][0xc] ;  /* 0x0000030000047ab9 */ /* 0x000fe20000000800 */
[----:B------:R-:W-:Y:S02]  /*0fd0*/  ULDC UR5, c[0x0][0x10] ;  /* 0x0000040000057ab9 */ /* 0x000fe40000000800 */
[----:B------:R-:W-:-:S04]  /*0fe0*/  UIMAD.WIDE.U32 UR4, UR4, UR5, URZ ;  /* 0x00000005040472a5 */ /* 0x000fc8000f8e003f */
[----:B------:R-:W4:Y:S01]  /*0ff0*/  LDC R2, c[0x0][0x14] ;  /* 0x00000500ff027b82 */ /* 0x000f220000000800 */
[----:B0-----:R-:W-:-:S04]  /*1000*/  @P1 IMAD.WIDE.U32 R18, R19, UR12, R6 ;  /* 0x0000000c13121c25 */ /* 0x001fc8000f8e0006 */
[----:B------:R-:W-:Y:S02]  /*1010*/  @P1 IMAD.IADD R17, R19, 0x1, R17 ;  /* 0x0000000113111824 */ /* 0x000fe400078e0211 */
[----:B-1----:R-:W-:-:S04]  /*1020*/  @!P1 IMAD.WIDE.U32 R8, R6, R11, R8 ;  /* 0x0000000b06089225 */ /* 0x002fc800078e0008 */
[----:B------:R-:W-:Y:S02]  /*1030*/  @!P1 IMAD.MOV.U32 R18, RZ, RZ, R8 ;  /* 0x000000ffff129224 */ /* 0x000fe400078e0008 */
[----:B------:R-:W-:Y:S02]  /*1040*/  @!P1 IMAD.MOV.U32 R17, RZ, RZ, R9 ;  /* 0x000000ffff119224 */ /* 0x000fe400078e0009 */
[----:B----4-:R-:W-:-:S04]  /*1050*/  IMAD.WIDE.U32 R12, R2, UR4, RZ ;  /* 0x00000004020c7c25 */ /* 0x010fc8000f8e00ff */
[----:B------:R-:W-:Y:S01]  /*1060*/  IMAD R23, R2, UR5, RZ ;  /* 0x0000000502177c24 */ /* 0x000fe2000f8e02ff */
[----:B------:R0:W-:Y:S03]  /*1070*/  STL.64 [R1], R12 ;  /* 0x0000000c01007387 */ /* 0x0001e60000100a00 */
[----:B------:R-:W-:Y:S01]  /*1080*/  IMAD.IADD R23, R13, 0x1, R23 ;  /* 0x000000010d177824 */ /* 0x000fe200078e0217 */
[----:B------:R-:W-:Y:S06]  /*1090*/  @P0 BRA `(.L_x_12) ;  /* 0x0000000000200947 */ /* 0x000fec0003800000 */
[----:B------:R-:W-:Y:S01]  /*10a0*/  UISETP.GE.U32.AND UP0, UPT, UR40, 0x1c, UPT ;  /* 0x0000001c2800788c */ /* 0x000fe2000bf06070 */
[----:B------:R-:W-:Y:S01]  /*10b0*/  IADD3 R18, P0, R18, R12, RZ ;  /* 0x0000000c12127210 */ /* 0x000fe20007f1e0ff */
[----:B------:R-:W-:Y:S01]  /*10c0*/  USHF.R.U32.HI UR4, URZ, 0x2, UR40 ;  /* 0x000000023f047899 */ /* 0x000fe20008011628 */
[----:B------:R-:W-:-:S03]  /*10d0*/  UMOV UR38, URZ ;  /* 0x0000003f00267c82 */ /* 0x000fc60008000000 */
[----:B------:R-:W-:Y:S01]  /*10e0*/  UIMAD.WIDE.U32 UR4, UR4, 0x24924925, URZ ;  /* 0x24924925040478a5 */ /* 0x000fe2000f8e003f */
[----:B------:R-:W-:-:S03]  /*10f0*/  IMAD.X R17, R23, 0x1, R17, P0 ;  /* 0x0000000117117824 */ /* 0x000fc600000e0611 */
[----:B------:R-:W-:Y:S02]  /*1100*/  UIMAD UR39, UR5, -0x1c, UR40 ;  /* 0xffffffe4052778a4 */ /* 0x000fe4000f8e0228 */
[----:B------:R-:W-:-:S12]  /*1110*/  @UP0 ULOP3.LUT UR38, UR5, 0x1, URZ, 0xc0, !UPT ;  /* 0x0000000105260892 */ /* 0x000fd8000f8ec03f */
.L_x_12:
[----:B------:R-:W-:Y:S01]  /*1120*/  ISETP.GE.U32.AND P0, PT, R18, UR8, PT ;  /* 0x0000000812007c0c */ /* 0x000fe2000bf06070 */
[----:B------:R-:W-:Y:S01]  /*1130*/  IMAD.MOV.U32 R19, RZ, RZ, -0x1 ;  /* 0xffffffffff137424 */ /* 0x000fe200078e00ff */
[----:B------:R-:W-:Y:S01]  /*1140*/  PRMT R8, RZ, 0x7610, R8 ;  /* 0x00007610ff087816 */ /* 0x000fe20000000008 */
[----:B------:R-:W-:Y:S01]  /*1150*/  IMAD.MOV.U32 R22, RZ, RZ, -0x1 ;  /* 0xffffffffff167424 */ /* 0x000fe200078e00ff */
[----:B------:R-:W-:Y:S01]  /*1160*/  ISETP.GE.U32.AND.EX P0, PT, R17, UR9, PT, P0 ;  /* 0x0000000911007c0c */ /* 0x000fe2000bf06100 */
[----:B------:R-:W-:-:S12]  /*1170*/  IMAD.MOV.U32 R2, RZ, RZ, -0x1 ;  /* 0xffffffffff027424 */ /* 0x000fd800078e00ff */
[----:B------:R-:W-:Y:S05]  /*1180*/  @P0 BRA `(.L_x_13) ;  /* 0x00000004002c0947 */ /* 0x000fea0003800000 */
[----:B------:R-:W1:Y:S01]  /*1190*/  LDC.64 R26, c[0x0][0x628] ;  /* 0x00018a00ff1a7b82 */ /* 0x000e620000000a00 */
[----:B------:R-:W-:Y:S02]  /*11a0*/  IMAD.MOV.U32 R8, RZ, RZ, R18 ;  /* 0x000000ffff087224 */ /* 0x000fe400078e0012 */
[----:B------:R-:W-:-:S05]  /*11b0*/  IMAD.MOV.U32 R9, RZ, RZ, R17 ;  /* 0x000000ffff097224 */ /* 0x000fca00078e0011 */
[----:B------:R-:W4:Y:S08]  /*11c0*/  LDC R2, c[0x0][0x630] ;  /* 0x00018c00ff027b82 */ /* 0x000f300000000800 */
[----:B------:R-:W0:Y:S01]  /*11d0*/  LDC.64 R28, c[0x0][0x620] ;  /* 0x00018800ff1c7b82 */ /* 0x000e220000000a00 */
[----:B-1----:R-:W-:-:S04]  /*11e0*/  ISETP.NE.U32.AND P0, PT, R26, RZ, PT ;  /* 0x000000ff1a00720c */ /* 0x002fc80003f05070 */
[----:B------:R-:W-:-:S13]  /*11f0*/  ISETP.NE.AND.EX P0, PT, R27, RZ, PT, P0 ;  /* 0x000000ff1b00720c */ /* 0x000fda0003f05300 */
[----:B0---4-:R-:W-:Y:S05]  /*1200*/  @!P0 BRA `(.L_x_14) ;  /* 0x0000000000288947 */ /* 0x011fea0003800000 */
[----:B------:R-:W0:Y:S02]  /*1210*/  LDC R13, c[0x0][0x634] ;  /* 0x00018d00ff0d7b82 */ /* 0x000e240000000800 */
[----:B0-----:R-:W-:-:S05]  /*1220*/  IADD3 R13, P0, R18, R13, RZ ;  /* 0x0000000d120d7210 */ /* 0x001fca0007f1e0ff */
[----:B------:R-:W-:-:S04]  /*1230*/  IMAD.X R15, RZ, RZ, R17, P0 ;  /* 0x000000ffff0f7224 */ /* 0x000fc800000e0611 */
[----:B------:R-:W-:-:S04]  /*1240*/  IMAD.WIDE.U32 R8, R15, R26, RZ ;  /* 0x0000001a0f087225 */ /* 0x000fc800078e00ff */
[----:B------:R-:W-:-:S04]  /*1250*/  IMAD.WIDE.U32 R10, P0, R13, R27, R8 ;  /* 0x0000001b0d0a7225 */ /* 0x000fc80007800008 */
[----:B------:R-:W-:-:S04]  /*1260*/  IMAD.WIDE.U32 R8, R13, R26, RZ ;  /* 0x0000001a0d087225 */ /* 0x000fc800078e00ff */
[----:B------:R-:W-:Y:S01]  /*1270*/  IMAD.X R13, RZ, RZ, RZ, P0 ;  /* 0x000000ffff0d7224 */ /* 0x000fe200000e06ff */
[----:B------:R-:W-:Y:S01]  /*1280*/  IADD3 RZ, P0, R9, R10, RZ ;  /* 0x0000000a09ff7210 */ /* 0x000fe20007f1e0ff */
[----:B------:R-:W-:-:S04]  /*1290*/  IMAD.MOV.U32 R12, RZ, RZ, R11 ;  /* 0x000000ffff0c7224 */ /* 0x000fc800078e000b */
[----:B------:R-:W-:-:S08]  /*12a0*/  IMAD.WIDE.U32.X R8, R15, R27, R12, P0 ;  /* 0x0000001b0f087225 */ /* 0x000fd000000e040c */
.L_x_14:
[----:B------:R-:W0:Y:S01]  /*12b0*/  LDC.64 R32, c[0x0][0x640] ;  /* 0x00019000ff207b82 */ /* 0x000e220000000a00 */
[-C--:B------:R-:W-:Y:S01]  /*12c0*/  SHF.R.U64 R30, R8, R2.reuse, R9 ;  /* 0x00000002081e7219 */ /* 0x080fe20000001209 */
[----:B------:R-:W-:Y:S01]  /*12d0*/  IMAD.MOV.U32 R19, RZ, RZ, R17 ;  /* 0x000000ffff137224 */ /* 0x000fe200078e0011 */
[----:B------:R-:W-:Y:S02]  /*12e0*/  SHF.R.U32.HI R2, RZ, R2, R9 ;  /* 0x00000002ff027219 */ /* 0x000fe40000011609 */
[----:B------:R-:W-:-:S03]  /*12f0*/  IADD3 R11, P0, RZ, -R30, RZ ;  /* 0x8000001eff0b7210 */ /* 0x000fc60007f1e0ff */
[----:B------:R-:W1:Y:S02]  /*1300*/  LDC R10, c[0x0][0x618] ;  /* 0x00018600ff0a7b82 */ /* 0x000e640000000800 */
[----:B------:R-:W-:-:S04]  /*1310*/  IMAD.X R9, RZ, RZ, ~R2, P0 ;  /* 0x000000ffff097224 */ /* 0x000fc800000e0e02 */
[-C--:B------:R-:W-:Y:S02]  /*1320*/  IMAD R2, R9, R28.reuse, RZ ;  /* 0x0000001c09027224 */ /* 0x080fe400078e02ff */
[----:B------:R-:W4:Y:S01]  /*1330*/  LDC R13, c[0x0][0x608] ;  /* 0x00018200ff0d7b82 */ /* 0x000f220000000800 */
[----:B------:R-:W-:-:S04]  /*1340*/  IMAD.WIDE.U32 R8, R11, R28, R18 ;  /* 0x0000001c0b087225 */ /* 0x000fc800078e0012 */
[----:B------:R-:W-:Y:S02]  /*1350*/  IMAD R11, R11, R29, R2 ;  /* 0x0000001d0b0b7224 */ /* 0x000fe400078e0202 */
[----:B------:R-:W-:Y:S01]  /*1360*/  IMAD.MOV.U32 R2, RZ, RZ, -0x1 ;  /* 0xffffffffff027424 */ /* 0x000fe200078e00ff */
[----:B------:R-:W2:Y:S01]  /*1370*/  LDC R31, c[0x0][0x658] ;  /* 0x00019600ff1f7b82 */ /* 0x000ea20000000800 */
[----:B------:R-:W-:Y:S01]  /*1380*/  IMAD.IADD R9, R9, 0x1, R11 ;  /* 0x0000000109097824 */ /* 0x000fe200078e020b */
[----:B0-----:R-:W-:Y:S01]  /*1390*/  ISETP.NE.U32.AND P0, PT, R32, RZ, PT ;  /* 0x000000ff2000720c */ /* 0x001fe20003f05070 */
[----:B------:R-:W-:-:S03]  /*13a0*/  IMAD.MOV.U32 R28, RZ, RZ, 0x1 ;  /* 0x00000001ff1c7424 */ /* 0x000fc600078e00ff */
[----:B------:R-:W-:Y:S02]  /*13b0*/  ISETP.NE.AND.EX P0, PT, R33, RZ, PT, P0 ;  /* 0x000000ff2100720c */ /* 0x000fe40003f05300 */
[----:B------:R-:W0:Y:S01]  /*13c0*/  LDC R27, c[0x0][0x600] ;  /* 0x00018000ff1b7b82 */ /* 0x000e220000000800 */
[-CC-:B-1----:R-:W-:Y:S02]  /*13d0*/  SHF.R.U64 R25, R8, R10.reuse, R9.reuse ;  /* 0x0000000a08197219 */ /* 0x182fe40000001209 */
[----:B------:R-:W-:-:S05]  /*13e0*/  SHF.R.U32.HI R8, RZ, R10, R9 ;  /* 0x0000000aff087219 */ /* 0x000fca0000011609 */
[----:B------:R-:W1:Y:S01]  /*13f0*/  LDC R22, c[0x0][0x648] ;  /* 0x00019200ff167b82 */ /* 0x000e620000000800 */
[-CC-:B----4-:R-:W-:Y:S02]  /*1400*/  SHF.R.U64 R34, R25, R13.reuse, R8.reuse ;  /* 0x0000000d19227219 */ /* 0x190fe40000001208 */
[----:B------:R-:W-:-:S05]  /*1410*/  SHF.R.U32.HI R8, RZ, R13, R8 ;  /* 0x0000000dff087219 */ /* 0x000fca0000011608 */
[----:B------:R-:W4:Y:S01]  /*1420*/  LDC R26, c[0x0][0x638] ;  /* 0x00018e00ff1a7b82 */ /* 0x000f220000000800 */
[-CC-:B--2---:R-:W-:Y:S02]  /*1430*/  SHF.R.U64 R36, R34, R31.reuse, R8.reuse ;  /* 0x0000001f22247219 */ /* 0x184fe40000001208 */
[-C--:B------:R-:W-:Y:S02]  /*1440*/  SHF.L.U32 R2, R2, R31.reuse, RZ ;  /* 0x0000001f02027219 */ /* 0x080fe400000006ff */
[----:B------:R-:W-:Y:S01]  /*1450*/  SHF.R.U32.HI R9, RZ, R31, R8 ;  /* 0x0000001fff097219 */ /* 0x000fe20000011608 */
[----:B------:R-:W-:Y:S01]  /*1460*/  IMAD.MOV.U32 R8, RZ, RZ, R36 ;  /* 0x000000ffff087224 */ /* 0x000fe200078e0024 */
[----:B------:R-:W-:Y:S01]  /*1470*/  LOP3.LUT R15, RZ, R2, RZ, 0x33, !PT ;  /* 0x00000002ff0f7212 */ /* 0x000fe200078e33ff */
[----:B------:R-:W2:Y:S01]  /*1480*/  LDC R29, c[0x0][0x610] ;  /* 0x00018400ff1d7b82 */ /* 0x000ea20000000800 */
[----:B------:R-:W-:Y:S05]  /*1490*/  @!P0 BRA `(.L_x_15) ;  /* 0x0000000000288947 */ /* 0x000fea0003800000 */
[----:B------:R-:W3:Y:S02]  /*14a0*/  LDC R13, c[0x0][0x64c] ;  /* 0x00019300ff0d7b82 */ /* 0x000ee40000000800 */
[----:B---3--:R-:W-:-:S05]  /*14b0*/  IADD3 R13, P0, R36, R13, RZ ;  /* 0x0000000d240d7210 */ /* 0x008fca0007f1e0ff */
        /* <DEDUP_REMOVED lines=8> */
.L_x_15:
[----:B-1----:R-:W-:Y:S01]  /*1540*/  SHF.R.U64 R7, R8, R22, R9 ;  /* 0x0000001608077219 */ /* 0x002fe20000001209 */
[----:B0-----:R-:W-:Y:S01]  /*1550*/  VIADD R8, R27, 0xffffffff ;  /* 0xffffffff1b087836 */ /* 0x001fe20000000000 */
[----:B------:R-:W-:Y:S01]  /*1560*/  SHF.L.U32 R2, R28, R31, RZ ;  /* 0x0000001f1c027219 */ /* 0x000fe200000006ff */
[----:B------:R-:W-:Y:S01]  /*1570*/  @P1 IMAD R20, R21, R24, R6 ;  /* 0x0000001815141224 */ /* 0x000fe200078e0206 */
[----:B------:R-:W-:Y:S01]  /*1580*/  LOP3.LUT R15, R34, R15, RZ, 0xc0, !PT ;  /* 0x0000000f220f7212 */ /* 0x000fe200078ec0ff */
[----:B------:R-:W-:Y:S01]  /*1590*/  IMAD.MOV R9, RZ, RZ, -R7 ;  /* 0x000000ffff097224 */ /* 0x000fe200078e0a07 */
[----:B------:R-:W-:Y:S01]  /*15a0*/  LOP3.LUT R8, R25, R8, RZ, 0xc0, !PT ;  /* 0x0000000819087212 */ /* 0x000fe200078ec0ff */
[----:B------:R-:W-:Y:S02]  /*15b0*/  IMAD.MOV.U32 R6, RZ, RZ, 0x1 ;  /* 0x00000001ff067424 */ /* 0x000fe400078e00ff */
[----:B------:R-:W-:Y:S02]  /*15c0*/  IMAD R15, R2, R7, R15 ;  /* 0x00000007020f7224 */ /* 0x000fe400078e020f */
[----:B----4-:R-:W-:-:S02]  /*15d0*/  IMAD R2, R9, R26, R36 ;  /* 0x0000001a09027224 */ /* 0x010fc400078e0224 */
[----:B--2---:R-:W-:Y:S02]  /*15e0*/  IMAD R19, R15, R29, R20 ;  /* 0x0000001d0f137224 */ /* 0x004fe400078e0214 */
[--C-:B------:R-:W-:Y:S01]  /*15f0*/  IMAD R2, R2, R27, R8.reuse ;  /* 0x0000001b02027224 */ /* 0x100fe200078e0208 */
[----:B------:R-:W-:-:S04]  /*1600*/  PRMT R8, R6, 0x7610, R8 ;  /* 0x0000761006087816 */ /* 0x000fc80000000008 */
[----:B------:R-:W-:Y:S02]  /*1610*/  SEL R22, R2, R19, !P1 ;  /* 0x0000001302167207 */ /* 0x000fe40004800000 */
[----:B------:R-:W-:Y:S01]  /*1620*/  SEL R19, R19, R2, !P1 ;  /* 0x0000000213137207 */ /* 0x000fe20004800000 */
[----:B------:R-:W-:-:S07]  /*1630*/  IMAD.MOV.U32 R2, RZ, RZ, R30 ;  /* 0x000000ffff027224 */ /* 0x000fce00078e001e */
.L_x_13:
[----:B------:R-:W-:Y:S05]  /*1640*/  @!P3 BRA `(.L_x_16) ;  /* 0x00000000000cb947 */ /* 0x000fea0003800000 */
[----:B------:R-:W-:Y:S01]  /*1650*/  UCGABAR_WAIT ;  /* 0x0000000000007dc7 */ /* 0x000fe20008000000 */
[----:B------:R-:W-:Y:S01]  /*1660*/  CCTL.IVALL ;  /* 0x00000000ff00798f */ /* 0x000fe20002000000 */
[----:B------:R-:W-:Y:S05]  /*1670*/  BRA `(.L_x_17) ;  /* 0x0000000000047947 */ /* 0x000fea0003800000 */
.L_x_16:
[----:B------:R-:W-:Y:S06]  /*1680*/  BAR.SYNC.DEFER_BLOCKING 0x0 ;  /* 0x0000000000007b1d */ /* 0x000fec0000010000 */
.L_x_17:
[----:B------:R-:W-:Y:S05]  /*1690*/  @!P2 BRA `(.L_x_18) ;  /* 0x000000300014a947 */ /* 0x000fea0003800000 */
[----:B------:R-:W-:-:S13]  /*16a0*/  ISETP.GT.U32.AND P0, PT, R35, 0x1, PT ;  /* 0x000000012300780c */ /* 0x000fda0003f04070 */
[----:B------:R-:W-:Y:S05]  /*16b0*/  @P0 EXIT ;  /* 0x000000000000094d */ /* 0x000fea0003800000 */
.L_x_19:
[----:B------:R-:W-:-:S08]  /*16c0*/  NOP ;  /* 0x0000000000007918 */ /* 0x000fd00000000000 */
[----:B------:R-:W1:Y:S02]  /*16d0*/  USETMAXREG.TRY_ALLOC.CTAPOOL UP0, 0xe8 ;  /* 0x000000e8000079c8 */ /* 0x000e640008000600 */
[----:B-1----:R-:W-:-:S13]  /*16e0*/  PLOP3.LUT P0, PT, PT, PT, UP0, 0x80, 0x0 ;  /* 0x000000000000781c */ /* 0x002fda0003f0f008 */
[----:B------:R-:W-:Y:S05]  /*16f0*/  @!P0 BRA `(.L_x_19) ;  /* 0xfffffffc00f08947 */ /* 0x000fea000383ffff */
[----:B------:R-:W-:-:S13]  /*1700*/  LOP3.LUT P0, RZ, R8, 0xff, RZ, 0xc0, !PT ;  /* 0x000000ff08ff7812 */ /* 0x000fda000780c0ff */
[----:B------:R-:W-:Y:S05]  /*1710*/  @!P0 EXIT ;  /* 0x000000000000894d */ /* 0x000fea0003800000 */
[----:B------:R-:W1:Y:S01]  /*1720*/  S2UR UR4, SR_CgaCtaId ;  /* 0x00000000000479c3 */ /* 0x000e620000008800 */
[----:B--2---:R-:W-:Y:S01]  /*1730*/  VIADD R14, R14, 0xffffffff ;  /* 0xffffffff0e0e7836 */ /* 0x004fe20000000000 */
[CC--:B------:R-:W-:Y:S01]  /*1740*/  LEA.HI R4, R0.reuse, R3.reuse, RZ, 0x2 ;  /* 0x0000000300047211 */ /* 0x0c0fe200078f10ff */
[----:B------:R-:W-:Y:S01]  /*1750*/  UMOV UR41, 0x400 ;  /* 0x0000040000297882 */ /* 0x000fe20000000000 */
[----:B------:R-:W-:Y:S01]  /*1760*/  LEA.HI R0, R0, R3, RZ, 0x5 ;  /* 0x0000000300007211 */ /* 0x000fe200078f28ff */
[----:B------:R-:W-:Y:S01]  /*1770*/  UISETP.LT.AND UP0, UPT, UR40, 0x1, UPT ;  /* 0x000000012800788c */ /* 0x000fe2000bf01270 */
[----:B------:R-:W-:Y:S01]  /*1780*/  R2UR UR42, R14 ;  /* 0x000000000e2a72ca */ /* 0x000fe200000e0000 */
[----:B------:R-:W-:Y:S01]  /*1790*/  ULDC UR6, c[0x0][0x284] ;  /* 0x0000a10000067ab9 */ /* 0x000fe20000000800 */
[--C-:B------:R-:W-:Y:S01]  /*17a0*/  SHF.R.S32.HI R60, RZ, 0x2, R4.reuse ;  /* 0x00000002ff3c7819 */ /* 0x100fe20000011404 */
[----:B------:R-:W-:Y:S01]  /*17b0*/  USEL UR43, UR40, 0x1, UP0 ;  /* 0x00000001282b7887 */ /* 0x000fe20008000000 */
[----:B------:R-:W-:Y:S01]  /*17c0*/  SHF.R.S32.HI R5, RZ, 0x1f, R4 ;  /* 0x0000001fff057819 */ /* 0x000fe20000011404 */
[----:B------:R-:W-:Y:S01]  /*17d0*/  USHF.L.U32 UR46, UR40, 0x1, URZ ;  /* 0x00000001282e7899 */ /* 0x000fe2000800063f */
[----:B------:R-:W-:Y:S01]  /*17e0*/  LOP3.LUT R4, R4, 0xfffffffc, RZ, 0xc0, !PT ;  /* 0xfffffffc04047812 */ /* 0x000fe200078ec0ff */
[----:B------:R-:W-:Y:S01]  /*17f0*/  UIADD3 UR43, -UR43, UR40, URZ ;  /* 0x000000282b2b7290 */ /* 0x000fe2000fffe13f */
[----:B------:R-:W-:-:S02]  /*1800*/  LEA.HI R5, R5, R60, RZ, 0x3 ;  /* 0x0000003c05057211 */ /* 0x000fc400078f18ff */
[----:B------:R-:W-:Y:S01]  /*1810*/  ISETP.NE.AND P0, PT, R14, RZ, PT ;  /* 0x000000ff0e00720c */ /* 0x000fe20003f05270 */
[----:B---3--:R-:W-:Y:S01]  /*1820*/  IMAD.IADD R59, R3, 0x1, -R4 ;  /* 0x00000001033b7824 */ /* 0x008fe200078e0a04 */
[----:B------:R-:W-:Y:S01]  /*1830*/  LOP3.LUT R5, R5, 0xfffffff8, RZ, 0xc0, !PT ;  /* 0xfffffff805057812 */ /* 0x000fe200078ec0ff */
[----:B------:R-:W-:Y:S01]  /*1840*/  USHF.L.U32 UR42, UR42, 0x3, URZ ;  /* 0x000000032a2a7899 */ /* 0x000fe2000800063f */
[----:B------:R-:W-:-:S03]  /*1850*/  SEL R69, RZ, 0x1, P0 ;  /* 0x00000001ff457807 */ /* 0x000fc60000000000 */
[----:B------:R-:W-:Y:S01]  /*1860*/  IMAD.IADD R60, R60, 0x1, -R5 ;  /* 0x000000013c3c7824 */ /* 0x000fe200078e0a05 */
[----:B-1----:R-:W-:Y:S01]  /*1870*/  ULEA UR41, UR4, UR41, 0x18 ;  /* 0x0000002904297291 */ /* 0x002fe2000f8ec03f */
[----:B------:R-:W-:Y:S01]  /*1880*/  SHF.R.S32.HI R5, RZ, 0x5, R0 ;  /* 0x00000005ff057819 */ /* 0x000fe20000011400 */
[----:B------:R-:W-:Y:S02]  /*1890*/  IMAD.U32 R63, RZ, RZ, UR42 ;  /* 0x0000002aff3f7e24 */ /* 0x000fe4000f8e00ff */
[----:B------:R-:W-:Y:S01]  /*18a0*/  UIADD3 UR47, UR41, 0x1d0, URZ ;  /* 0x000001d0292f7890 */ /* 0x000fe2000fffe03f */
[--C-:B------:R-:W-:Y:S01]  /*18b0*/  SHF.R.S32.HI R61, RZ, 0x1f, R60.reuse ;  /* 0x0000001fff3d7819 */ /* 0x100fe2000001143c */
[----:B------:R-:W-:Y:S01]  /*18c0*/  UIADD3 UR4, UR41, 0x1c300, URZ ;  /* 0x0001c30029047890 */ /* 0x000fe2000fffe03f */
[--C-:B------:R-:W-:Y:S01]  /*18d0*/  IMAD R66, R5, -0x10, -R60.reuse ;  /* 0xfffffff005427824 */ /* 0x100fe200078e0a3c */
[----:B------:R-:W-:Y:S01]  /*18e0*/  UIADD3 UR5, UR41, 0x300, URZ ;  /* 0x0000030029057890 */ /* 0x000fe2000fffe03f */
[----:B------:R-:W-:Y:S01]  /*18f0*/  LOP3.LUT R65, R63, 0x8, RZ, 0xc0, !PT ;  /* 0x000000083f417812 */ /* 0x000fe200078ec0ff */
[----:B------:R-:W-:Y:S01]  /*1900*/  USHF.R.U32.HI UR4, URZ, 0x4, UR4 ;  /* 0x000000043f047899 */ /* 0x000fe20008011604 */
[----:B------:R-:W-:Y:S01]  /*1910*/  IMAD.U32 R62, RZ, RZ, UR47 ;  /* 0x0000002fff3e7e24 */ /* 0x000fe2000f8e00ff */
[----:B------:R-:W-:Y:S01]  /*1920*/  USHF.R.U32.HI UR5, URZ, 0x4, UR5 ;  /* 0x000000043f057899 */ /* 0x000fe20008011605 */
[----:B------:R-:W-:Y:S01]  /*1930*/  IMAD.WIDE R60, R5, 0x10, R60 ;  /* 0x00000010053c7825 */ /* 0x000fe200078e023c */
[----:B------:R-:W-:Y:S01]  /*1940*/  ULOP3.LUT UR4, UR4, 0x3fff, URZ, 0xc0, !UPT ;  /* 0x00003fff04047892 */ /* 0x000fe2000f8ec03f */
[----:B------:R-:W-:Y:S01]  /*1950*/  LOP3.LUT R63, R63, 0x8, RZ, 0xc, !PT ;  /* 0x000000083f3f7812 */ /* 0x000fe200078e0cff */
[----:B------:R-:W-:Y:S01]  /*1960*/  ULOP3.LUT UR5, UR5, 0x3fff, URZ, 0xc0, !UPT ;  /* 0x00003fff05057892 */ /* 0x000fe2000f8ec03f */
[----:B------:R-:W-:Y:S01]  /*1970*/  VIADD R64, R62, UR42 ;  /* 0x0000002a3e407c36 */ /* 0x000fe20008000000 */
[----:B------:R-:W-:Y:S01]  /*1980*/  LOP3.LUT R65, R65, 0x18, RZ, 0x3c, !PT ;  /* 0x0000001841417812 */ /* 0x000fe200078e3cff */
[----:B------:R-:W-:Y:S01]  /*1990*/  VIADD R66, R66, UR6 ;  /* 0x0000000642427c36 */ /* 0x000fe20008000000 */
[----:B------:R-:W-:-:S02]  /*19a0*/  ULOP3.LUT UR44, UR4, 0x10000, URZ, 0xfc, !UPT ;  /* 0x00010000042c7892 */ /* 0x000fc4000f8efc3f */
[----:B------:R-:W-:-:S12]  /*19b0*/  ULOP3.LUT UR45, UR5, 0x10000, URZ, 0xfc, !UPT ;  /* 0x00010000052d7892 */ /* 0x000fd8000f8efc3f */
.L_x_107:
[----:B------:R-:W-:Y:S01]  /*19c0*/  SHF.L.U32 R3, R69, 0x1f, RZ ;  /* 0x0000001f45037819 */ /* 0x000fe200000006ff */
[----:B------:R-:W-:Y:S02]  /*19d0*/  ULDC UR4, c[0x0][0x28c] ;  /* 0x0000a30000047ab9 */ /* 0x000fe40000000800 */
[----:B------:R-:W-:Y:S01]  /*19e0*/  ISETP.LT.AND P1, PT, RZ, UR4, PT ;  /* 0x00000004ff007c0c */ /* 0x000fe2000bf21270 */
[----:B------:R-:W1:Y:S02]  /*19f0*/  SYNCS.PHASECHK.TRANS64.TRYWAIT P0, [R62+UR42], R3 ;  /* 0x000000033e0075a7 */ /* 0x000e64000800016a */
[----:B-1-34-:R-:W-:Y:S10]  /*1a00*/  @!P0 BRA `(.L_x_20) ;  /* 0x0000004800b08947 */ /* 0x01aff40003800000 */
.L_x_153:
[----:B------:R-:W-:Y:S05]  /*1a10*/  @P1 BRA `(.L_x_21) ;  /* 0x0000000000401947 */ /* 0x000fea0003800000 */
[----:B------:R-:W-:Y:S01]  /*1a20*/  MOV R0, 0x0 ;  /* 0x0000000000007802 */ /* 0x000fe20000000f00 */
[----:B------:R-:W-:Y:S01]  /*1a30*/  ULDC.64 UR4, c[0x4][0x68] ;  /* 0x01001a0000047ab9 */ /* 0x000fe20000000a00 */
[----:B------:R-:W-:Y:S01]  /*1a40*/  ULDC.64 UR6, c[0x4][0x8] ;  /* 0x0100020000067ab9 */ /* 0x000fe20000000a00 */
[----:B------:R-:W-:Y:S01]  /*1a50*/  IMAD.U32 R4, RZ, RZ, UR4 ;  /* 0x00000004ff047e24 */ /* 0x000fe2000f8e00ff */
[----:B------:R2:W3:Y:S01]  /*1a60*/  LDC.64 R14, c[0x4][R0] ;  /* 0x01000000000e7b82 */ /* 0x0004e20000000a00 */
[----:B------:R-:W-:Y:S01]  /*1a70*/  IMAD.U32 R5, RZ, RZ, UR5 ;  /* 0x00000005ff057e24 */ /* 0x000fe2000f8e00ff */
[----:B------:R-:W-:Y:S01]  /*1a80*/  ULDC.64 UR4, c[0x4][0x70] ;  /* 0x01001c0000047ab9 */ /* 0x000fe20000000a00 */
[----:B------:R-:W-:Y:S02]  /*1a90*/  IMAD.U32 R10, RZ, RZ, UR6 ;  /* 0x00000006ff0a7e24 */ /* 0x000fe4000f8e00ff */
[----:B------:R-:W-:Y:S02]  /*1aa0*/  IMAD.U32 R6, RZ, RZ, UR4 ;  /* 0x00000004ff067e24 */ /* 0x000fe4000f8e00ff */
[----:B------:R-:W-:-:S02]  /*1ab0*/  IMAD.U32 R7, RZ, RZ, UR5 ;  /* 0x00000005ff077e24 */ /* 0x000fc4000f8e00ff */
[----:B------:R-:W-:Y:S02]  /*1ac0*/  IMAD.U32 R11, RZ, RZ, UR7 ;  /* 0x00000007ff0b7e24 */ /* 0x000fe4000f8e00ff */
[----:B------:R-:W-:Y:S02]  /*1ad0*/  IMAD.MOV.U32 R8, RZ, RZ, 0x1e1 ;  /* 0x000001e1ff087424 */ /* 0x000fe400078e00ff */
[----:B0-----:R-:W-:Y:S02]  /*1ae0*/  IMAD.MOV.U32 R12, RZ, RZ, 0x1 ;  /* 0x00000001ff0c7424 */ /* 0x001fe400078e00ff */
[----:B--2---:R-:W-:-:S07]  /*1af0*/  IMAD.MOV.U32 R13, RZ, RZ, RZ ;  /* 0x000000ffff0d7224 */ /* 0x004fce00078e00ff */
[----:B------:R-:W-:-:S07]  /*1b00*/  LEPC R20, `(.L_x_21) ;  /* 0x000000001014794e */ /* 0x000fce0000000000 */
[----:B-1-3-5:R-:W-:Y:S05]  /*1b10*/  CALL.ABS.NOINC R14 ;  /* 0x000000000e007343 */ /* 0x02afea0003c00000 */
.L_x_21:
[----:B------:R-:W-:-:S04]  /*1b20*/  LOP3.LUT R0, R16, 0x1, RZ, 0xfc, !PT ;  /* 0x0000000110007812 */ /* 0x000fc800078efcff */
[----:B------:R-:W-:-:S13]  /*1b30*/  ISETP.NE.AND P0, PT, R0, 0x3, PT ;  /* 0x000000030000780c */ /* 0x000fda0003f05270 */
[----:B------:R-:W-:Y:S05]  /*1b40*/  @!P0 BRA `(.L_x_22) ;  /* 0x0000000000048947 */ /* 0x000fea0003800000 */
[----:B------:R-:W-:Y:S01]  /*1b50*/  BPT.TRAP 0x1 ;  /* 0x000000040000795c */ /* 0x000fe20000300000 */
.L_x_22:
[----:B-1----:R-:W-:Y:S02]  /*1b60*/  IMAD.U32 R3, RZ, RZ, UR39 ;  /* 0x00000027ff037e24 */ /* 0x002fe4000f8e00ff */
[----:B------:R-:W-:-:S03]  /*1b70*/  IMAD.U32 R0, RZ, RZ, UR38 ;  /* 0x00000026ff007e24 */ /* 0x000fc6000f8e00ff */
[----:B------:R-:W-:Y:S02]  /*1b80*/  LEA R3, R3, UR41, 0x3 ;  /* 0x0000002903037c11 */ /* 0x000fe4000f8e18ff */
[----:B------:R-:W-:-:S04]  /*1b90*/  SHF.L.U32 R0, R0, 0x1f, RZ ;  /* 0x0000001f00007819 */ /* 0x000fc800000006ff */
[----:B------:R1:W2:Y:S01]  /*1ba0*/  SYNCS.PHASECHK.TRANS64.TRYWAIT P1, [R3+URZ], R0 ;  /* 0x00000000030075a7 */ /* 0x0002a2000802017f */
[----:B------:R-:W-:Y:S05]  /*1bb0*/  @!P0 BRA `(.L_x_23) ;  /* 0x0000000000048947 */ /* 0x000fea0003800000 */
[----:B------:R-:W-:Y:S01]  /*1bc0*/  BPT.TRAP 0x1 ;  /* 0x000000040000795c */ /* 0x000fe20000300000 */
.L_x_23:
[----:B--2---:R-:W-:Y:S05]  /*1bd0*/  @P1 BRA `(.L_x_24) ;  /* 0x0000000000081947 */ /* 0x004fea0003800000 */
[----:B------:R-:W2:Y:S02]  /*1be0*/  SYNCS.PHASECHK.TRANS64.TRYWAIT P1, [R3+URZ], R0 ;  /* 0x00000000030075a7 */ /* 0x000ea4000802017f */
[----:B--2---:R-:W-:Y:S05]  /*1bf0*/  @!P1 BRA `(.L_x_25) ;  /* 0x0000004800489947 */ /* 0x004fea0003800000 */
.L_x_24:
[----:B------:R-:W-:Y:S05]  /*1c00*/  WARPSYNC.ALL ;  /* 0x0000000000007948 */ /* 0x000fea0003800000 */
[----:B------:R-:W-:Y:S01]  /*1c10*/  ULEA UR4, UR39, UR45, 0x8 ;  /* 0x0000002d27047291 */ /* 0x000fe2000f8e403f */
[----:B------:R-:W-:Y:S01]  /*1c20*/  WARPGROUP.ARRIVE ;  /* 0x00000000000079c5 */ /* 0x000fe20000000000 */
[----:B------:R-:W-:Y:S01]  /*1c30*/  ULEA UR6, UR39, UR44, 0x8 ;  /* 0x0000002c27067291 */ /* 0x000fe2000f8e403f */
[----:B-12---:R-:W-:Y:S01]  /*1c40*/  IMAD.U32 R0, RZ, RZ, UR43 ;  /* 0x0000002bff007e24 */ /* 0x006fe2000f8e00ff */
[----:B------:R-:W-:Y:S01]  /*1c50*/  UMOV UR5, 0x80000020 ;  /* 0x8000002000057882 */ /* 0x000fe20000000000 */
[----:B------:R-:W-:-:S03]  /*1c60*/  UMOV UR7, 0x80000020 ;  /* 0x8000002000077882 */ /* 0x000fc60000000000 */
[----:B------:R-:W-:-:S03]  /*1c70*/  ISETP.GE.AND P1, PT, R0, 0x1, PT ;  /* 0x000000010000780c */ /* 0x000fc60003f26270 */
[----:B------:R-:W-:Y:S01]  /*1c80*/  IGMMA.64x64x32.S8.S8 R24, gdesc[UR4], RZ, !UPT, gsb0 ;  /* 0x01e00000041879f1 */ /* 0x000fe2000c0410ff */
[----:B------:R-:W-:Y:S02]  /*1c90*/  UIADD3 UR4, UR4, 0x2, URZ ;  /* 0x0000000204047890 */ /* 0x000fe4000fffe03f */
[----:B------:R-:W-:Y:S01]  /*1ca0*/  UIADD3 UR6, UR6, 0x2, URZ ;  /* 0x0000000206067890 */ /* 0x000fe2000fffe03f */
[----:B------:R-:W-:Y:S01]  /*1cb0*/  UMOV UR5, 0x80000020 ;  /* 0x8000002000057882 */ /* 0x000fe20000000000 */
[----:B------:R-:W-:Y:S01]  /*1cc0*/  UMOV UR7, 0x80000020 ;  /* 0x8000002000077882 */ /* 0x000fe20000000000 */
[----:B------:R-:W-:Y:S02]  /*1cd0*/  WARPGROUP.DEPBAR.LE gsb0, 0x0 ;  /* 0x00008000000079c5 */ /* 0x000fe40000010000 */
[----:B------:R-:W-:-:S06]  /*1ce0*/  WARPGROUP.ARRIVE ;  /* 0x00000000000079c5 */ /* 0x000fcc0000000000 */
[----:B------:R-:W-:Y:S03]  /*1cf0*/  IGMMA.64x64x32.S8.S8 R24, gdesc[UR4], R24, gsb0 ;  /* 0x01e00000041879f1 */ /* 0x000fe60008041018 */
[----:B------:R-:W-:Y:S02]  /*1d00*/  WARPGROUP.DEPBAR.LE gsb0, 0x0 ;  /* 0x00008000000079c5 */ /* 0x000fe40000010000 */
[----:B------:R-:W-:Y:S05]  /*1d10*/  @!P1 BRA `(.L_x_26) ;  /* 0x0000000000d49947 */ /* 0x000fea0003800000 */
[----:B------:R-:W-:Y:S01]  /*1d20*/  UIADD3 UR4, UR39, 0x1, URZ ;  /* 0x0000000127047890 */ /* 0x000fe2000fffe03f */
[----:B------:R-:W-:Y:S02]  /*1d30*/  IMAD.U32 R0, RZ, RZ, UR43 ;  /* 0x0000002bff007e24 */ /* 0x000fe4000f8e00ff */
[----:B------:R-:W-:Y:S01]  /*1d40*/  IMAD.U32 R3, RZ, RZ, UR39 ;  /* 0x00000027ff037e24 */ /* 0x000fe2000f8e00ff */
[----:B------:R-:W-:-:S04]  /*1d50*/  UISETP.NE.AND UP0, UPT, UR4, 0x1c, UPT ;  /* 0x0000001c0400788c */ /* 0x000fc8000bf05270 */
[----:B------:R-:W-:Y:S02]  /*1d60*/  USEL UR5, URZ, 0x1, UP0 ;  /* 0x000000013f057887 */ /* 0x000fe40008000000 */
[----:B------:R-:W-:Y:S02]  /*1d70*/  USEL UR8, UR4, URZ, UP0 ;  /* 0x0000003f04087287 */ /* 0x000fe40008000000 */
[----:B------:R-:W-:-:S06]  /*1d80*/  ULOP3.LUT UR5, UR38, UR5, URZ, 0x3c, !UPT ;  /* 0x0000000526057292 */ /* 0x000fcc000f8e3c3f */
[----:B------:R-:W-:-:S07]  /*1d90*/  IMAD.U32 R6, RZ, RZ, UR5 ;  /* 0x00000005ff067e24 */ /* 0x000fce000f8e00ff */
.L_x_33:
[----:B------:R-:W-:Y:S05]  /*1da0*/  @!P0 BRA `(.L_x_27) ;  /* 0x0000000000048947 */ /* 0x000fea0003800000 */
[----:B------:R-:W-:Y:S01]  /*1db0*/  BPT.TRAP 0x1 ;  /* 0x000000040000795c */ /* 0x000fe20000300000 */
.L_x_27:
[----:B------:R-:W-:Y:S01]  /*1dc0*/  ULEA UR4, UR8, UR41, 0x3 ;  /* 0x0000002908047291 */ /* 0x000fe2000f8e183f */
[----:B------:R-:W-:-:S08]  /*1dd0*/  SHF.L.U32 R4, R6, 0x1f, RZ ;  /* 0x0000001f06047819 */ /* 0x000fd000000006ff */
[----:B------:R1:W2:Y:S01]  /*1de0*/  SYNCS.PHASECHK.TRANS64.TRYWAIT P1, [UR4], R4 ;  /* 0x00000004ff0075a7 */ /* 0x0002a20008020144 */
[----:B------:R-:W-:Y:S05]  /*1df0*/  @!P0 BRA `(.L_x_28) ;  /* 0x0000000000048947 */ /* 0x000fea0003800000 */
[----:B------:R-:W-:Y:S01]  /*1e00*/  BPT.TRAP 0x1 ;  /* 0x000000040000795c */ /* 0x000fe20000300000 */
.L_x_28:
[----:B--2---:R-:W-:Y:S05]  /*1e10*/  @P1 BRA `(.L_x_29) ;  /* 0x0000000000081947 */ /* 0x004fea0003800000 */
[----:B------:R-:W2:Y:S02]  /*1e20*/  SYNCS.PHASECHK.TRANS64.TRYWAIT P1, [UR4], R4 ;  /* 0x00000004ff0075a7 */ /* 0x000ea40008020144 */
[----:B--2---:R-:W-:Y:S05]  /*1e30*/  @!P1 BRA `(.L_x_30) ;  /* 0x0000004400cc9947 */ /* 0x004fea0003800000 */
.L_x_29:
[----:B------:R-:W-:Y:S01]  /*1e40*/  ULEA UR4, UR8, UR45, 0x8 ;  /* 0x0000002d08047291 */ /* 0x000fe2000f8e403f */
[----:B------:R-:W-:Y:S01]  /*1e50*/  WARPGROUP.ARRIVE ;  /* 0x00000000000079c5 */ /* 0x000fe20000000000 */
[----:B------:R-:W-:Y:S01]  /*1e60*/  ULEA UR6, UR8, UR44, 0x8 ;  /* 0x0000002c08067291 */ /* 0x000fe2000f8e403f */
[----:B------:R-:W-:Y:S01]  /*1e70*/  UMOV UR5, 0x80000020 ;  /* 0x8000002000057882 */ /* 0x000fe20000000000 */
[----:B------:R-:W-:-:S07]  /*1e80*/  UMOV UR7, 0x80000020 ;  /* 0x8000002000077882 */ /* 0x000fce0000000000 */
[----:B------:R-:W-:Y:S01]  /*1e90*/  IGMMA.64x64x32.S8.S8 R24, gdesc[UR4], R24, gsb0 ;  /* 0x01e00000041879f1 */ /* 0x000fe20008041018 */
        /* <DEDUP_REMOVED lines=9> */
[----:B------:R-:W-:Y:S01]  /*1f30*/  BPT.TRAP 0x1 ;  /* 0x000000040000795c */ /* 0x000fe20000300000 */
.L_x_31:
[----:B------:R-:W-:-:S13]  /*1f40*/  ISETP.NE.AND P1, PT, R68, RZ, PT ;  /* 0x000000ff4400720c */ /* 0x000fda0003f25270 */
[----:B-12---:R-:W-:-:S05]  /*1f50*/  @P1 LEA R4, R3, UR41, 0x3 ;  /* 0x0000002903041c11 */ /* 0x006fca000f8e18ff */
[----:B------:R-:W-:-:S05]  /*1f60*/  @P1 VIADD R5, R4, 0xe0 ;  /* 0x000000e004051836 */ /* 0x000fca0000000000 */
[----:B------:R-:W-:-:S04]  /*1f70*/  @P1 PRMT R5, R56, 0x654, R5 ;  /* 0x0000065438051816 */ /* 0x000fc80000000005 */
[----:B------:R1:W-:Y:S01]  /*1f80*/  @P1 SYNCS.ARRIVE.TRANS64.RED.A1T0 RZ, [R5+URZ], RZ ;  /* 0x000000ff05ff19a7 */ /* 0x0003e2000810043f */
[----:B------:R-:W-:-:S13]  /*1f90*/  ISETP.GT.U32.AND P1, PT, R16, 0x1, PT ;  /* 0x000000011000780c */ /* 0x000fda0003f24070 */
[----:B-1----:R-:W-:Y:S05]  /*1fa0*/  @P1 BRA `(.L_x_32) ;  /* 0x0000000000041947 */ /* 0x002fea0003800000 */
[----:B------:R-:W-:Y:S01]  /*1fb0*/  BPT.TRAP 0x1 ;  /* 0x000000040000795c */ /* 0x000fe20000300000 */
.L_x_32:
[----:B------:R-:W-:Y:S01]  /*1fc0*/  UIADD3 UR8, UR8, 0x1, URZ ;  /* 0x0000000108087890 */ /* 0x000fe2000fffe03f */
[C---:B------:R-:W-:Y:S01]  /*1fd0*/  ISETP.GT.AND P2, PT, R0.reuse, 0x1, PT ;  /* 0x000000010000780c */ /* 0x040fe20003f44270 */
[----:B------:R-:W-:Y:S02]  /*1fe0*/  VIADD R3, R3, 0x1 ;  /* 0x0000000103037836 */ /* 0x000fe40000000000 */
[----:B------:R-:W-:Y:S01]  /*1ff0*/  UISETP.NE.AND UP0, UPT, UR8, 0x1c, UPT ;  /* 0x0000001c0800788c */ /* 0x000fe2000bf05270 */
[----:B------:R-:W-:Y:S02]  /*2000*/  VIADD R0, R0, 0xffffffff ;  /* 0xffffffff00007836 */ /* 0x000fe40000000000 */
[C---:B------:R-:W-:Y:S01]  /*2010*/  ISETP.NE.AND P1, PT, R3.reuse, 0x1c, PT ;  /* 0x0000001c0300780c */ /* 0x040fe20003f25270 */
[----:B------:R-:W-:Y:S02]  /*2020*/  USEL UR4, URZ, 0x1, UP0 ;  /* 0x000000013f047887 */ /* 0x000fe40008000000 */
[----:B------:R-:W-:Y:S01]  /*2030*/  USEL UR8, UR8, URZ, UP0 ;  /* 0x0000003f08087287 */ /* 0x000fe20008000000 */
[----:B------:R-:W-:-:S03]  /*2040*/  SEL R3, R3, RZ, P1 ;  /* 0x000000ff03037207 */ /* 0x000fc60000800000 */
[----:B------:R-:W-:Y:S01]  /*2050*/  LOP3.LUT R6, R6, UR4, RZ, 0x3c, !PT ;  /* 0x0000000406067c12 */ /* 0x000fe2000f8e3cff */
[----:B------:R-:W-:Y:S07]  /*2060*/  @P2 BRA `(.L_x_33) ;  /* 0xfffffffc004c2947 */ /* 0x000fee000383ffff */
.L_x_26:
[----:B------:R-:W1:Y:S01]  /*2070*/  LDC R0, c[0x0][0x28c] ;  /* 0x0000a300ff007b82 */ /* 0x000e620000000800 */
[----:B------:R2:W-:Y:S01]  /*2080*/  SYNCS.ARRIVE.TRANS64.A1T0 RZ, [R63+UR47], RZ ;  /* 0x000000ff3fff79a7 */ /* 0x0005e2000810002f */
[----:B-1----:R-:W-:-:S13]  /*2090*/  ISETP.GE.AND P1, PT, R0, 0x1, PT ;  /* 0x000000010000780c */ /* 0x002fda0003f26270 */
[----:B--2---:R-:W-:Y:S05]  /*20a0*/  @!P1 BRA `(.L_x_34) ;  /* 0x0000000000449947 */ /* 0x004fea0003800000 */
[----:B------:R-:W-:Y:S05]  /*20b0*/  @!P0 BRA `(.L_x_35) ;  /* 0x0000000000048947 */ /* 0x000fea0003800000 */
[----:B------:R-:W-:Y:S01]  /*20c0*/  BPT.TRAP 0x1 ;  /* 0x000000040000795c */ /* 0x000fe20000300000 */
.L_x_35:
[----:B------:R-:W-:-:S13]  /*20d0*/  ISETP.NE.AND P0, PT, R68, RZ, PT ;  /* 0x000000ff4400720c */ /* 0x000fda0003f05270 */
[----:B------:R-:W-:-:S05]  /*20e0*/  VOTEU.ANY UP0, P0 ;  /* 0x00000000003f7886 */ /* 0x000fca0000000100 */
[----:B------:R-:W-:-:S06]  /*20f0*/  @UP0 UIADD3 UR4, UR43, UR39, URZ ;  /* 0x000000272b040290 */ /* 0x000fcc000fffe03f */
[----:B------:R-:W-:Y:S02]  /*2100*/  IMAD.U32 R4, RZ, RZ, UR4 ;  /* 0x00000004ff047e24 */ /* 0x000fe4000f8e00ff */
[----:B------:R-:W-:-:S03]  /*2110*/  IMAD.U32 R3, RZ, RZ, UR4 ;  /* 0x00000004ff037e24 */ /* 0x000fc6000f8e00ff */
[----:B------:R-:W-:-:S05]  /*2120*/  @P0 SHF.R.U32.HI R4, RZ, 0x2, R4 ;  /* 0x00000002ff040819 */ /* 0x000fca0000011604 */
[----:B------:R-:W-:-:S04]  /*2130*/  @P0 IMAD.WIDE.U32 R4, R4, 0x24924925, RZ ;  /* 0x2492492504040825 */ /* 0x000fc800078e00ff */
[----:B------:R-:W-:-:S05]  /*2140*/  @P0 IMAD R4, R5, -0x1c, R3 ;  /* 0xffffffe405040824 */ /* 0x000fca00078e0203 */
[----:B------:R-:W-:-:S05]  /*2150*/  @P0 LEA R4, R4, UR41, 0x3 ;  /* 0x0000002904040c11 */ /* 0x000fca000f8e18ff */
[----:B------:R-:W-:-:S05]  /*2160*/  @P0 VIADD R3, R4, 0xe0 ;  /* 0x000000e004030836 */ /* 0x000fca0000000000 */
[----:B------:R-:W-:-:S04]  /*2170*/  @P0 PRMT R3, R56, 0x654, R3 ;  /* 0x0000065438030816 */ /* 0x000fc80000000003 */
[----:B------:R1:W-:Y:S01]  /*2180*/  @P0 SYNCS.ARRIVE.TRANS64.RED.A1T0 RZ, [R3+URZ], RZ ;  /* 0x000000ff03ff09a7 */ /* 0x0003e2000810043f */
[----:B------:R-:W-:-:S13]  /*2190*/  ISETP.GT.U32.AND P0, PT, R16, 0x1, PT ;  /* 0x000000011000780c */ /* 0x000fda0003f04070 */
[----:B-1----:R-:W-:Y:S05]  /*21a0*/  @P0 BRA `(.L_x_34) ;  /* 0x0000000000040947 */ /* 0x002fea0003800000 */
[----:B------:R-:W-:Y:S01]  /*21b0*/  BPT.TRAP 0x1 ;  /* 0x000000040000795c */ /* 0x000fe20000300000 */
.L_x_34:
[----:B------:R-:W-:Y:S01]  /*21c0*/  SHF.L.U32 R3, R69, 0x1f, RZ ;  /* 0x0000001f45037819 */ /* 0x000fe200000006ff */
[----:B------:R-:W-:Y:S01]  /*21d0*/  UIADD3 UR39, UR46, UR39, URZ ;  /* 0x000000272e277290 */ /* 0x000fe2000fffe03f */
[----:B------:R-:W1:Y:S01]  /*21e0*/  LDC R14, c[0x0][0x288] ;  /* 0x0000a200ff0e7b82 */ /* 0x000e620000000800 */
[----:B------:R-:W-:Y:S01]  /*21f0*/  UISETP.GE.U32.AND UP1, UPT, UR46, 0x1c, UPT ;  /* 0x0000001c2e00788c */ /* 0x000fe2000bf26070 */
[----:B------:R-:W-:Y:S01]  /*2200*/  IMAD.SHL.U32 R8, R59, 0x2, RZ ;  /* 0x000000023b087824 */ /* 0x000fe200078e00ff */
[----:B------:R-:W-:Y:S02]  /*2210*/  UISETP.GT.U32.AND UP0, UPT, UR39, 0x1b, UPT ;  /* 0x0000001b2700788c */ /* 0x000fe4000bf04070 */
[----:B------:R-:W-:Y:S02]  /*2220*/  USHF.R.U32.HI UR4, URZ, 0x2, UR39 ;  /* 0x000000023f047899 */ /* 0x000fe40008011627 */
[----:B------:R-:W-:Y:S01]  /*2230*/  UISETP.LT.U32.AND UP0, UPT, UR46, 0x1c, UP0 ;  /* 0x0000001c2e00788c */ /* 0x000fe20008701070 */
[----:B------:R-:W2:Y:S01]  /*2240*/  SYNCS.PHASECHK.TRANS64.TRYWAIT P0, [R62+UR42+0x10], R3 ;  /* 0x000010033e0075a7 */ /* 0x000ea2000800016a */
[----:B------:R-:W-:Y:S01]  /*2250*/  UIMAD.WIDE.U32 UR4, UR4, 0x24924925, URZ ;  /* 0x24924925040478a5 */ /* 0x000fe2000f8e003f */
[----:B------:R-:W-:Y:S01]  /*2260*/  SHF.R.S32.HI R9, RZ, 0x1f, R8 ;  /* 0x0000001fff097819 */ /* 0x000fe20000011408 */
[----:B------:R-:W-:-:S02]  /*2270*/  USEL UR6, URZ, 0x1, !UP0 ;  /* 0x000000013f067887 */ /* 0x000fc4000c000000 */
[----:B------:R-:W-:Y:S02]  /*2280*/  UIMAD UR39, UR5, -0x1c, UR39 ;  /* 0xffffffe4052778a4 */ /* 0x000fe4000f8e0227 */
[----:B------:R-:W-:-:S04]  /*2290*/  ULOP3.LUT UR38, UR38, UR6, URZ, 0x3c, !UPT ;  /* 0x0000000626267292 */ /* 0x000fc8000f8e3c3f */
[----:B------:R-:W-:Y:S01]  /*22a0*/  @UP1 ULOP3.LUT UR38, UR38, 0x1, UR5, 0x78, !UPT ;  /* 0x0000000126261892 */ /* 0x000fe2000f8e7805 */
[----:B-12---:R-:W-:Y:S11]  /*22b0*/  @!P0 BRA `(.L_x_36) ;  /* 0x0000004000c48947 */ /* 0x006ff60003800000 */
.L_x_154:
[----:B-1----:R-:W-:Y:S01]  /*22c0*/  IMAD.SHL.U32 R3, R19, 0x40, RZ ;  /* 0x0000004013037824 */ /* 0x002fe200078e00ff */
[----:B------:R-:W-:Y:S01]  /*22d0*/  ULDC UR6, c[0x0][0x284] ;  /* 0x0000a10000067ab9 */ /* 0x000fe20000000800 */
[----:B------:R-:W-:Y:S01]  /*22e0*/  IMAD.SHL.U32 R15, R22, 0x40, RZ ;  /* 0x00000040160f7824 */ /* 0x000fe200078e00ff */
[----:B------:R-:W-:Y:S01]  /*22f0*/  SHF.R.S32.HI R72, RZ, 0x1f, R2 ;  /* 0x0000001fff487819 */ /* 0x000fe20000011402 */
[----:B------:R-:W-:Y:S01]  /*2300*/  ULDC.64 UR4, c[0x0][0x5d0] ;  /* 0x0001740000047ab9 */ /* 0x000fe20000000a00 */
[----:B------:R-:W-:Y:S01]  /*2310*/  ISETP.GE.AND P0, PT, R3, UR6, PT ;  /* 0x0000000603007c0c */ /* 0x000fe2000bf06270 */
[----:B------:R-:W-:Y:S01]  /*2320*/  IMAD.WIDE.U32 R4, R2, UR4, R8 ;  /* 0x0000000402047c25 */ /* 0x000fe2000f8e0008 */
[----:B------:R-:W-:Y:S02]  /*2330*/  SHF.R.S32.HI R22, RZ, 0x1f, R15 ;  /* 0x0000001fff167819 */ /* 0x000fe4000001140f */
[C---:B------:R-:W-:Y:S01]  /*2340*/  ISETP.GE.OR P0, PT, R15.reuse, R14, P0 ;  /* 0x0000000e0f00720c */ /* 0x040fe20000706670 */
[----:B------:R-:W-:Y:S01]  /*2350*/  IMAD R7, R72, UR4, RZ ;  /* 0x0000000448077c24 */ /* 0x000fe2000f8e02ff */
[----:B------:R-:W-:-:S03]  /*2360*/  IADD3 R4, P1, R15, R4, RZ ;  /* 0x000000040f047210 */ /* 0x000fc60007f3e0ff */
[----:B------:R-:W-:-:S05]  /*2370*/  IMAD R7, R2, UR5, R7 ;  /* 0x0000000502077c24 */ /* 0x000fca000f8e0207 */
[----:B------:R-:W-:-:S03]  /*2380*/  IADD3.X R5, R22, R5, R7, P1, !PT ;  /* 0x0000000516057210 */ /* 0x000fc60000ffe407 */
[----:B------:R-:W-:Y:S05]  /*2390*/  @P0 BRA `(.L_x_37) ;  /* 0x0000001c00240947 */ /* 0x000fea0003800000 */
[----:B------:R-:W1:Y:S01]  /*23a0*/  LDC.64 R10, c[0x0][0x5c8] ;  /* 0x00017200ff0a7b82 */ /* 0x000e620000000a00 */
[----:B0-----:R-:W-:Y:S01]  /*23b0*/  IMAD.WIDE R12, R19, 0x40, R60 ;  /* 0x00000040130c7825 */ /* 0x001fe200078e023c */
[----:B------:R-:W-:Y:S01]  /*23c0*/  ULDC.64 UR4, c[0x0][0x5c0] ;  /* 0x0001700000047ab9 */ /* 0x000fe20000000a00 */
[----:B------:R-:W-:Y:S02]  /*23d0*/  BSSY B0, `(.L_x_37) ;  /* 0x00001c5000007945 */ /* 0x000fe40003800000 */
[-C--:B-1----:R-:W-:Y:S02]  /*23e0*/  IMAD R0, R13, R10.reuse, RZ ;  /* 0x0000000a0d007224 */ /* 0x082fe400078e02ff */
[----:B------:R-:W-:-:S04]  /*23f0*/  IMAD.WIDE.U32 R4, R12, R10, R4 ;  /* 0x0000000a0c047225 */ /* 0x000fc800078e0004 */
[----:B------:R-:W-:Y:S01]  /*2400*/  IMAD R7, R12, R11, R0 ;  /* 0x0000000b0c077224 */ /* 0x000fe200078e0200 */
[----:B------:R-:W-:Y:S01]  /*2410*/  IADD3 R6, P0, R4, UR4, RZ ;  /* 0x0000000404067c10 */ /* 0x000fe2000ff1e0ff */
[----:B------:R-:W-:Y:S02]  /*2420*/  IMAD R0, R59, -0x2, R14 ;  /* 0xfffffffe3b007824 */ /* 0x000fe400078e020e */
[----:B------:R-:W-:Y:S01]  /*2430*/  IMAD.IADD R7, R5, 0x1, R7 ;  /* 0x0000000105077824 */ /* 0x000fe200078e0207 */
[----:B------:R-:W-:Y:S01]  /*2440*/  LEA R4, P1, R10, R6, 0x3 ;  /* 0x000000060a047211 */ /* 0x000fe200078218ff */
[----:B------:R-:W-:Y:S02]  /*2450*/  IMAD.IADD R14, R66, 0x1, -R3 ;  /* 0x00000001420e7824 */ /* 0x000fe400078e0a03 */
[----:B------:R-:W-:Y:S01]  /*2460*/  IMAD.IADD R19, R0, 0x1, -R15 ;  /* 0x0000000100137824 */ /* 0x000fe200078e0a0f */
[----:B------:R-:W-:Y:S02]  /*2470*/  IADD3.X R7, R7, UR5, RZ, P0, !PT ;  /* 0x0000000507077c10 */ /* 0x000fe400087fe4ff */
[----:B-----5:R-:W-:-:S02]  /*2480*/  ISETP.NE.AND P0, PT, R58, RZ, PT ;  /* 0x000000ff3a00720c */ /* 0x020fc40003f05270 */
[----:B------:R-:W-:-:S11]  /*2490*/  LEA.HI.X R5, R10, R7, R11, 0x3, P1 ;  /* 0x000000070a057211 */ /* 0x000fd600008f1c0b */
[----:B------:R-:W-:Y:S05]  /*24a0*/  @!P0 BRA `(.L_x_38) ;  /* 0x00000014001c8947 */ /* 0x000fea0003800000 */
[----:B------:R-:W0:Y:S01]  /*24b0*/  LDC.64 R20, c[0x0][0x5b0] ;  /* 0x00016c00ff147b82 */ /* 0x000e220000000a00 */
[----:B------:R-:W-:Y:S01]  /*24c0*/  ULDC.64 UR4, c[0x0][0x5b8] ;  /* 0x00016e0000047ab9 */ /* 0x000fe20000000a00 */
[----:B------:R-:W-:Y:S01]  /*24d0*/  ISETP.GE.AND P1, PT, R19, 0x1, PT ;  /* 0x000000011300780c */ /* 0x000fe20003f26270 */
[----:B------:R-:W-:Y:S01]  /*24e0*/  IMAD.WIDE.U32 R8, R2, UR4, R8 ;  /* 0x0000000402087c25 */ /* 0x000fe2000f8e0008 */
[----:B------:R-:W-:Y:S02]  /*24f0*/  BSSY B1, `(.L_x_39) ;  /* 0x0000010000017945 */ /* 0x000fe40003800000 */
[----:B------:R-:W-:Y:S01]  /*2500*/  ISETP.LT.OR P2, PT, R14, 0x1, !P1 ;  /* 0x000000010e00780c */ /* 0x000fe20004f41670 */
[----:B------:R-:W-:Y:S01]  /*2510*/  IMAD R3, R72, UR4, RZ ;  /* 0x0000000448037c24 */ /* 0x000fe2000f8e02ff */
[----:B------:R-:W1:Y:S01]  /*2520*/  LDC.64 R70, c[0x0][0x5a8] ;  /* 0x00016a00ff467b82 */ /* 0x000e620000000a00 */
[----:B------:R-:W-:Y:S02]  /*2530*/  IADD3 R8, P0, R15, R8, RZ ;  /* 0x000000080f087210 */ /* 0x000fe40007f1e0ff */
[----:B------:R-:W-:-:S05]  /*2540*/  IMAD R3, R2, UR5, R3 ;  /* 0x0000000502037c24 */ /* 0x000fca000f8e0203 */
[----:B------:R-:W-:Y:S01]  /*2550*/  IADD3.X R9, R22, R9, R3, P0, !PT ;  /* 0x0000000916097210 */ /* 0x000fe200007fe403 */
[-C--:B0-----:R-:W-:Y:S01]  /*2560*/  IMAD R0, R13, R20.reuse, RZ ;  /* 0x000000140d007224 */ /* 0x081fe200078e02ff */
[----:B------:R-:W-:Y:S01]  /*2570*/  SHF.L.U64.HI R11, R20, 0x3, R21 ;  /* 0x00000003140b7819 */ /* 0x000fe20000010215 */
[----:B------:R-:W-:-:S04]  /*2580*/  IMAD.WIDE.U32 R2, R12, R20, R8 ;  /* 0x000000140c027225 */ /* 0x000fc800078e0008 */
[----:B------:R-:W-:Y:S01]  /*2590*/  IMAD R15, R12, R21, R0 ;  /* 0x000000150c0f7224 */ /* 0x000fe200078e0200 */
[----:B-1----:R-:W-:Y:S01]  /*25a0*/  IADD3 R2, P0, R2, R70, RZ ;  /* 0x0000004602027210 */ /* 0x002fe20007f1e0ff */
[----:B------:R-:W-:-:S03]  /*25b0*/  IMAD.SHL.U32 R10, R20, 0x8, RZ ;  /* 0x00000008140a7824 */ /* 0x000fc600078e00ff */
[----:B------:R-:W-:Y:S01]  /*25c0*/  IADD3.X R3, R71, R3, R15, P0, !PT ;  /* 0x0000000347037210 */ /* 0x000fe200007fe40f */
[----:B------:R-:W-:Y:S08]  /*25d0*/  @P2 BRA `(.L_x_40) ;  /* 0x0000000000042947 */ /* 0x000ff00003800000 */
[----:B------:R0:W5:Y:S02]  /*25e0*/  LDG.E.U8 R67, desc[UR36][R2.64] ;  /* 0x0000002402437981 */ /* 0x000164000c1e1100 */
.L_x_40:
[----:B------:R-:W-:Y:S05]  /*25f0*/  BSYNC B1 ;  /* 0x0000000000017941 */ /* 0x000fea0003800000 */
.L_x_39:
[----:B-----5:R-:W-:Y:S01]  /*2600*/  LOP3.LUT R0, R67, 0xffff, RZ, 0xc0, !PT ;  /* 0x0000ffff43007812 */ /* 0x020fe200078ec0ff */
[----:B------:R-:W-:Y:S01]  /*2610*/  IMAD.WIDE.U32 R10, R12, R20, R10 ;  /* 0x000000140c0a7225 */ /* 0x000fe200078e000a */
[----:B------:R-:W-:Y:S01]  /*2620*/  ISETP.GE.AND P0, PT, R19, 0x2, PT ;  /* 0x000000021300780c */ /* 0x000fe20003f06270 */
[----:B------:R-:W-:Y:S01]  /*2630*/  BSSY B1, `(.L_x_41) ;  /* 0x000000f000017945 */ /* 0x000fe20003800000 */
[----:B------:R-:W-:Y:S01]  /*2640*/  PRMT R12, R0, 0x8880, RZ ;  /* 0x00008880000c7816 */ /* 0x000fe200000000ff */
[----:B------:R-:W-:Y:S01]  /*2650*/  IMAD.IADD R0, R15, 0x1, R11 ;  /* 0x000000010f007824 */ /* 0x000fe200078e020b */
[----:B------:R-:W-:Y:S02]  /*2660*/  IADD3 R8, P3, P4, R8, R70, R10 ;  /* 0x0000004608087210 */ /* 0x000fe40007c7e00a */
[----:B------:R-:W-:Y:S01]  /*2670*/  ISETP.LT.OR P1, PT, R14, 0x9, !P1 ;  /* 0x000000090e00780c */ /* 0x000fe20004f21670 */
[----:B------:R-:W-:Y:S01]  /*2680*/  IMAD.MOV.U32 R11, RZ, RZ, R12 ;  /* 0x000000ffff0b7224 */ /* 0x000fe200078e000c */
[----:B------:R-:W-:-:S02]  /*2690*/  IADD3.X R9, R9, R71, R0, P3, P4 ;  /* 0x0000004709097210 */ /* 0x000fc40001fe8400 */
[----:B------:R-:W-:Y:S01]  /*26a0*/  ISETP.LT.OR P3, PT, R14, 0x1, !P0 ;  /* 0x000000010e00780c */ /* 0x000fe20004761670 */
[----:B------:R-:W-:-:S04]  /*26b0*/  IMAD R0, R11, R58, RZ ;  /* 0x0000003a0b007224 */ /* 0x000fc800078e02ff */
[----:B------:R-:W-:-:S05]  /*26c0*/  @!P2 IMAD R11, R24, R57, R0 ;  /* 0x00000039180ba224 */ /* 0x000fca00078e0200 */
[----:B------:R1:W-:Y:S03]  /*26d0*/  @!P2 STG.E.U8 desc[UR36][R6.64], R11 ;  /* 0x0000000b0600a986 */ /* 0x0003e6000c101124 */
[----:B------:R-:W-:Y:S05]  /*26e0*/  @P3 BRA `(.L_x_42) ;  /* 0x00000000000c3947 */ /* 0x000fea0003800000 */
[----:B------:R-:W1:Y:S02]  /*26f0*/  LDG.E.U8 R67, desc[UR36][R2.64+0x1] ;  /* 0x0000012402437981 */ /* 0x000e64000c1e1100 */
[----:B-1----:R-:W-:-:S05]  /*2700*/  PRMT R11, R67, 0x8880, RZ ;  /* 0x00008880430b7816 */ /* 0x002fca00000000ff */
[----:B------:R-:W-:-:S07]  /*2710*/  IMAD R0, R11, R58, RZ ;  /* 0x0000003a0b007224 */ /* 0x000fce00078e02ff */
.L_x_42:
[----:B------:R-:W-:Y:S05]  /*2720*/  BSYNC B1 ;  /* 0x0000000000017941 */ /* 0x000fea0003800000 */
.L_x_41:
[----:B------:R-:W-:Y:S01]  /*2730*/  @!P3 IMAD R25, R25, R57, R0 ;  /* 0x000000391919b224 */ /* 0x000fe200078e0200 */
[----:B------:R-:W-:Y:S04]  /*2740*/  BSSY B1, `(.L_x_43) ;  /* 0x0000006000017945 */ /* 0x000fe80003800000 */
[----:B------:R2:W-:Y:S01]  /*2750*/  @!P3 STG.E.U8 desc[UR36][R6.64+0x1], R25 ;  /* 0x000001190600b986 */ /* 0x0005e2000c101124 */
[----:B------:R-:W-:Y:S05]  /*2760*/  @P1 BRA `(.L_x_44) ;  /* 0x00000000000c1947 */ /* 0x000fea0003800000 */
[----:B------:R-:W1:Y:S02]  /*2770*/  LDG.E.U8 R67, desc[UR36][R8.64] ;  /* 0x0000002408437981 */ /* 0x000e64000c1e1100 */
[----:B-1----:R-:W-:-:S05]  /*2780*/  PRMT R11, R67, 0x8880, RZ ;  /* 0x00008880430b7816 */ /* 0x002fca00000000ff */
[----:B------:R-:W-:-:S07]  /*2790*/  IMAD R0, R11, R58, RZ ;  /* 0x0000003a0b007224 */ /* 0x000fce00078e02ff */
.L_x_44:
[----:B------:R-:W-:Y:S05]  /*27a0*/  BSYNC B1 ;  /* 0x0000000000017941 */ /* 0x000fea0003800000 */
.L_x_43:
[----:B------:R-:W-:Y:S01]  /*27b0*/  ISETP.LT.OR P0, PT, R14, 0x9, !P0 ;  /* 0x000000090e00780c */ /* 0x000fe20004701670 */
[----:B-1----:R-:W-:Y:S01]  /*27c0*/  @!P1 IMAD R11, R26, R57, R0 ;  /* 0x000000391a0b9224 */ /* 0x002fe200078e0200 */
[C---:B------:R-:W-:Y:S01]  /*27d0*/  ISETP.GE.AND P3, PT, R19.reuse, 0x9, PT ;  /* 0x000000091300780c */ /* 0x040fe20003f66270 */
[----:B------:R-:W-:Y:S01]  /*27e0*/  BSSY B1, `(.L_x_45) ;  /* 0x000000a000017945 */ /* 0x000fe20003800000 */
[----:B------:R-:W-:Y:S02]  /*27f0*/  ISETP.GE.AND P2, PT, R19, 0xa, PT ;  /* 0x0000000a1300780c */ /* 0x000fe40003f46270 */
[----:B------:R1:W-:Y:S01]  /*2800*/  @!P1 STG.E.U8 desc[UR36][R4.64], R11 ;  /* 0x0000000b04009986 */ /* 0x0003e2000c101124 */
[C---:B------:R-:W-:Y:S02]  /*2810*/  ISETP.LT.OR P4, PT, R14.reuse, 0x1, !P3 ;  /* 0x000000010e00780c */ /* 0x040fe40005f81670 */
[C---:B------:R-:W-:Y:S02]  /*2820*/  ISETP.LT.OR P1, PT, R14.reuse, 0x1, !P2 ;  /* 0x000000010e00780c */ /* 0x040fe40005721670 */
[----:B------:R-:W-:-:S02]  /*2830*/  ISETP.LT.OR P3, PT, R14, 0x9, !P3 ;  /* 0x000000090e00780c */ /* 0x000fc40005f61670 */
[----:B------:R-:W-:Y:S11]  /*2840*/  @P0 BRA `(.L_x_46) ;  /* 0x00000000000c0947 */ /* 0x000ff60003800000 */
[----:B------:R-:W1:Y:S02]  /*2850*/  LDG.E.U8 R67, desc[UR36][R8.64+0x1] ;  /* 0x0000012408437981 */ /* 0x000e64000c1e1100 */
[----:B-1----:R-:W-:-:S05]  /*2860*/  PRMT R11, R67, 0x8880, RZ ;  /* 0x00008880430b7816 */ /* 0x002fca00000000ff */
[----:B------:R-:W-:-:S07]  /*2870*/  IMAD R0, R11, R58, RZ ;  /* 0x0000003a0b007224 */ /* 0x000fce00078e02ff */
.L_x_46:
[----:B------:R-:W-:Y:S05]  /*2880*/  BSYNC B1 ;  /* 0x0000000000017941 */ /* 0x000fea0003800000 */
.L_x_45:
[----:B------:R-:W-:Y:S01]  /*2890*/  @!P0 IMAD R27, R27, R57, R0 ;  /* 0x000000391b1b8224 */ /* 0x000fe200078e0200 */
[----:B------:R-:W-:Y:S04]  /*28a0*/  BSSY B1, `(.L_x_47) ;  /* 0x0000006000017945 */ /* 0x000fe80003800000 */
[----:B------:R3:W-:Y:S01]  /*28b0*/  @!P0 STG.E.U8 desc[UR36][R4.64+0x1], R27 ;  /* 0x0000011b04008986 */ /* 0x0007e2000c101124 */
[----:B------:R-:W-:Y:S05]  /*28c0*/  @P4 BRA `(.L_x_48) ;  /* 0x00000000000c4947 */ /* 0x000fea0003800000 */
[----:B------:R-:W1:Y:S02]  /*28d0*/  LDG.E.U8 R67, desc[UR36][R2.64+0x8] ;  /* 0x0000082402437981 */ /* 0x000e64000c1e1100 */
[----:B-1----:R-:W-:-:S05]  /*28e0*/  PRMT R11, R67, 0x8880, RZ ;  /* 0x00008880430b7816 */ /* 0x002fca00000000ff */
[----:B------:R-:W-:-:S07]  /*28f0*/  IMAD R0, R11, R58, RZ ;  /* 0x0000003a0b007224 */ /* 0x000fce00078e02ff */
.L_x_48:
[----:B------:R-:W-:Y:S05]  /*2900*/  BSYNC B1 ;  /* 0x0000000000017941 */ /* 0x000fea0003800000 */
.L_x_47:
[----:B-1----:R-:W-:Y:S01]  /*2910*/  @!P4 IMAD R11, R28, R57, R0 ;  /* 0x000000391c0bc224 */ /* 0x002fe200078e0200 */
[----:B------:R-:W-:Y:S04]  /*2920*/  BSSY B1, `(.L_x_49) ;  /* 0x0000006000017945 */ /* 0x000fe80003800000 */
[----:B------:R1:W-:Y:S01]  /*2930*/  @!P4 STG.E.U8 desc[UR36][R6.64+0x8], R11 ;  /* 0x0000080b0600c986 */ /* 0x0003e2000c101124 */
[----:B------:R-:W-:Y:S05]  /*2940*/  @P1 BRA `(.L_x_50) ;  /* 0x00000000000c1947 */ /* 0x000fea0003800000 */
[----:B------:R-:W1:Y:S02]  /*2950*/  LDG.E.U8 R67, desc[UR36][R2.64+0x9] ;  /* 0x0000092402437981 */ /* 0x000e64000c1e1100 */
[----:B-1----:R-:W-:-:S05]  /*2960*/  PRMT R11, R67, 0x8880, RZ ;  /* 0x00008880430b7816 */ /* 0x002fca00000000ff */
[----:B------:R-:W-:-:S07]  /*2970*/  IMAD R0, R11, R58, RZ ;  /* 0x0000003a0b007224 */ /* 0x000fce00078e02ff */
.L_x_50:
[----:B------:R-:W-:Y:S05]  /*2980*/  BSYNC B1 ;  /* 0x0000000000017941 */ /* 0x000fea0003800000 */
.L_x_49:
[----:B------:R-:W-:Y:S01]  /*2990*/  @!P1 IMAD R29, R29, R57, R0 ;  /* 0x000000391d1d9224 */ /* 0x000fe200078e0200 */
[----:B------:R-:W-:Y:S04]  /*29a0*/  BSSY B1, `(.L_x_51) ;  /* 0x0000006000017945 */ /* 0x000fe80003800000 */
[----:B------:R4:W-:Y:S01]  /*29b0*/  @!P1 STG.E.U8 desc[UR36][R6.64+0x9], R29 ;  /* 0x0000091d06009986 */ /* 0x0009e2000c101124 */
[----:B------:R-:W-:Y:S05]  /*29c0*/  @P3 BRA `(.L_x_52) ;  /* 0x00000000000c3947 */ /* 0x000fea0003800000 */
[----:B------:R-:W1:Y:S02]  /*29d0*/  LDG.E.U8 R67, desc[UR36][R8.64+0x8] ;  /* 0x0000082408437981 */ /* 0x000e64000c1e1100 */
[----:B-1----:R-:W-:-:S05]  /*29e0*/  PRMT R11, R67, 0x8880, RZ ;  /* 0x00008880430b7816 */ /* 0x002fca00000000ff */
[----:B------:R-:W-:-:S07]  /*29f0*/  IMAD R0, R11, R58, RZ ;  /* 0x0000003a0b007224 */ /* 0x000fce00078e02ff */
.L_x_52:
[----:B------:R-:W-:Y:S05]  /*2a00*/  BSYNC B1 ;  /* 0x0000000000017941 */ /* 0x000fea0003800000 */
.L_x_51:
        /* <DEDUP_REMOVED lines=13> */
.L_x_54:
[----:B------:R-:W-:Y:S05]  /*2ae0*/  BSYNC B1 ;  /* 0x0000000000017941 */ /* 0x000fea0003800000 */
.L_x_53:
[----:B------:R-:W-:Y:S01]  /*2af0*/  @!P2 IMAD R31, R31, R57, R0 ;  /* 0x000000391f1fa224 */ /* 0x000fe200078e0200 */
[----:B------:R-:W-:Y:S04]  /*2b00*/  BSSY B1, `(.L_x_55) ;  /* 0x0000006000017945 */ /* 0x000fe80003800000 */
[----:B------:R0:W-:Y:S01]  /*2b10*/  @!P2 STG.E.U8 desc[UR36][R4.64+0x9], R31 ;  /* 0x0000091f0400a986 */ /* 0x0001e2000c101124 */
[----:B------:R-:W-:Y:S05]  /*2b20*/  @P4 BRA `(.L_x_56) ;  /* 0x00000000000c4947 */ /* 0x000fea0003800000 */
[----:B------:R-:W1:Y:S02]  /*2b30*/  LDG.E.U8 R67, desc[UR36][R2.64+0x10] ;  /* 0x0000102402437981 */ /* 0x000e64000c1e1100 */
[----:B-1----:R-:W-:-:S05]  /*2b40*/  PRMT R11, R67, 0x8880, RZ ;  /* 0x00008880430b7816 */ /* 0x002fca00000000ff */
[----:B------:R-:W-:-:S07]  /*2b50*/  IMAD R0, R11, R58, RZ ;  /* 0x0000003a0b007224 */ /* 0x000fce00078e02ff */
.L_x_56:
[----:B------:R-:W-:Y:S05]  /*2b60*/  BSYNC B1 ;  /* 0x0000000000017941 */ /* 0x000fea0003800000 */
.L_x_55:
[----:B-1----:R-:W-:Y:S01]  /*2b70*/  @!P4 IMAD R11, R32, R57, R0 ;  /* 0x00000039200bc224 */ /* 0x002fe200078e0200 */
[----:B------:R-:W-:Y:S04]  /*2b80*/  BSSY B1, `(.L_x_57) ;  /* 0x0000006000017945 */ /* 0x000fe80003800000 */
[----:B------:R1:W-:Y:S01]  /*2b90*/  @!P4 STG.E.U8 desc[UR36][R6.64+0x10], R11 ;  /* 0x0000100b0600c986 */ /* 0x0003e2000c101124 */
[----:B------:R-:W-:Y:S05]  /*2ba0*/  @P3 BRA `(.L_x_58) ;  /* 0x00000000000c3947 */ /* 0x000fea0003800000 */
[----:B------:R-:W1:Y:S02]  /*2bb0*/  LDG.E.U8 R67, desc[UR36][R2.64+0x11] ;  /* 0x0000112402437981 */ /* 0x000e64000c1e1100 */
[----:B-1----:R-:W-:-:S05]  /*2bc0*/  PRMT R11, R67, 0x8880, RZ ;  /* 0x00008880430b7816 */ /* 0x002fca00000000ff */
[----:B------:R-:W-:-:S07]  /*2bd0*/  IMAD R0, R11, R58, RZ ;  /* 0x0000003a0b007224 */ /* 0x000fce00078e02ff */
.L_x_58:
[----:B------:R-:W-:Y:S05]  /*2be0*/  BSYNC B1 ;  /* 0x0000000000017941 */ /* 0x000fea0003800000 */
.L_x_57:
[----:B------:R-:W-:Y:S01]  /*2bf0*/  @!P3 IMAD R33, R33, R57, R0 ;  /* 0x000000392121b224 */ /* 0x000fe200078e0200 */
[----:B------:R-:W-:Y:S04]  /*2c00*/  BSSY B1, `(.L_x_59) ;  /* 0x0000006000017945 */ /* 0x000fe80003800000 */
[----:B------:R0:W-:Y:S01]  /*2c10*/  @!P3 STG.E.U8 desc[UR36][R6.64+0x11], R33 ;  /* 0x000011210600b986 */ /* 0x0001e2000c101124 */
[----:B------:R-:W-:Y:S05]  /*2c20*/  @P1 BRA `(.L_x_60) ;  /* 0x00000000000c1947 */ /* 0x000fea0003800000 */
[----:B------:R-:W1:Y:S02]  /*2c30*/  LDG.E.U8 R67, desc[UR36][R8.64+0x10] ;  /* 0x0000102408437981 */ /* 0x000e64000c1e1100 */
[----:B-1----:R-:W-:-:S05]  /*2c40*/  PRMT R11, R67, 0x8880, RZ ;  /* 0x00008880430b7816 */ /* 0x002fca00000000ff */
[----:B------:R-:W-:-:S07]  /*2c50*/  IMAD R0, R11, R58, RZ ;  /* 0x0000003a0b007224 */ /* 0x000fce00078e02ff */
.L_x_60:
[----:B------:R-:W-:Y:S05]  /*2c60*/  BSYNC B1 ;  /* 0x0000000000017941 */ /* 0x000fea0003800000 */
.L_x_59:
        /* <DEDUP_REMOVED lines=13> */
.L_x_62:
[----:B------:R-:W-:Y:S05]  /*2d40*/  BSYNC B1 ;  /* 0x0000000000017941 */ /* 0x000fea0003800000 */
.L_x_61:
[----:B------:R-:W-:Y:S01]  /*2d50*/  @!P0 IMAD R35, R35, R57, R0 ;  /* 0x0000003923238224 */ /* 0x000fe200078e0200 */
[----:B------:R-:W-:Y:S04]  /*2d60*/  BSSY B1, `(.L_x_63) ;  /* 0x0000006000017945 */ /* 0x000fe80003800000 */
[----:B------:R0:W-:Y:S01]  /*2d70*/  @!P0 STG.E.U8 desc[UR36][R4.64+0x11], R35 ;  /* 0x0000112304008986 */ /* 0x0001e2000c101124 */
[----:B------:R-:W-:Y:S05]  /*2d80*/  @P4 BRA `(.L_x_64) ;  /* 0x00000000000c4947 */ /* 0x000fea0003800000 */
[----:B------:R-:W1:Y:S02]  /*2d90*/  LDG.E.U8 R67, desc[UR36][R2.64+0x18] ;  /* 0x0000182402437981 */ /* 0x000e64000c1e1100 */
[----:B-1----:R-:W-:-:S05]  /*2da0*/  PRMT R11, R67, 0x8880, RZ ;  /* 0x00008880430b7816 */ /* 0x002fca00000000ff */
[----:B------:R-:W-:-:S07]  /*2db0*/  IMAD R0, R11, R58, RZ ;  /* 0x0000003a0b007224 */ /* 0x000fce00078e02ff */
.L_x_64:
[----:B------:R-:W-:Y:S05]  /*2dc0*/  BSYNC B1 ;  /* 0x0000000000017941 */ /* 0x000fea0003800000 */
.L_x_63:
[----:B-1----:R-:W-:Y:S01]  /*2dd0*/  @!P4 IMAD R11, R36, R57, R0 ;  /* 0x00000039240bc224 */ /* 0x002fe200078e0200 */
[----:B------:R-:W-:Y:S04]  /*2de0*/  BSSY B1, `(.L_x_65) ;  /* 0x0000006000017945 */ /* 0x000fe80003800000 */
[----:B------:R1:W-:Y:S01]  /*2df0*/  @!P4 STG.E.U8 desc[UR36][R6.64+0x18], R11 ;  /* 0x0000180b0600c986 */ /* 0x0003e2000c101124 */
[----:B------:R-:W-:Y:S05]  /*2e00*/  @P1 BRA `(.L_x_66) ;  /* 0x00000000000c1947 */ /* 0x000fea0003800000 */
[----:B------:R-:W1:Y:S02]  /*2e10*/  LDG.E.U8 R67, desc[UR36][R2.64+0x19] ;  /* 0x0000192402437981 */ /* 0x000e64000c1e1100 */
[----:B-1----:R-:W-:-:S05]  /*2e20*/  PRMT R11, R67, 0x8880, RZ ;  /* 0x00008880430b7816 */ /* 0x002fca00000000ff */
[----:B------:R-:W-:-:S07]  /*2e30*/  IMAD R0, R11, R58, RZ ;  /* 0x0000003a0b007224 */ /* 0x000fce00078e02ff */
.L_x_66:
[----:B------:R-:W-:Y:S05]  /*2e40*/  BSYNC B1 ;  /* 0x0000000000017941 */ /* 0x000fea0003800000 */
.L_x_65:
[----:B------:R-:W-:Y:S01]  /*2e50*/  @!P1 IMAD R37, R37, R57, R0 ;  /* 0x0000003925259224 */ /* 0x000fe200078e0200 */
[----:B------:R-:W-:Y:S04]  /*2e60*/  BSSY B1, `(.L_x_67) ;  /* 0x0000006000017945 */ /* 0x000fe80003800000 */
[----:B------:R0:W-:Y:S01]  /*2e70*/  @!P1 STG.E.U8 desc[UR36][R6.64+0x19], R37 ;  /* 0x0000192506009986 */ /* 0x0001e2000c101124 */
[----:B------:R-:W-:Y:S05]  /*2e80*/  @P3 BRA `(.L_x_68) ;  /* 0x00000000000c3947 */ /* 0x000fea0003800000 */
[----:B------:R-:W1:Y:S02]  /*2e90*/  LDG.E.U8 R67, desc[UR36][R8.64+0x18] ;  /* 0x0000182408437981 */ /* 0x000e64000c1e1100 */
[----:B-1----:R-:W-:-:S05]  /*2ea0*/  PRMT R11, R67, 0x8880, RZ ;  /* 0x00008880430b7816 */ /* 0x002fca00000000ff */
[----:B------:R-:W-:-:S07]  /*2eb0*/  IMAD R0, R11, R58, RZ ;  /* 0x0000003a0b007224 */ /* 0x000fce00078e02ff */
.L_x_68:
[----:B------:R-:W-:Y:S05]  /*2ec0*/  BSYNC B1 ;  /* 0x0000000000017941 */ /* 0x000fea0003800000 */
.L_x_67:
        /* <DEDUP_REMOVED lines=13> */
.L_x_70:
[----:B------:R-:W-:Y:S05]  /*2fa0*/  BSYNC B1 ;  /* 0x0000000000017941 */ /* 0x000fea0003800000 */
.L_x_69:
[----:B------:R-:W-:Y:S01]  /*2fb0*/  @!P2 IMAD R39, R39, R57, R0 ;  /* 0x000000392727a224 */ /* 0x000fe200078e0200 */
[----:B------:R-:W-:Y:S04]  /*2fc0*/  BSSY B1, `(.L_x_71) ;  /* 0x0000006000017945 */ /* 0x000fe80003800000 */
[----:B------:R0:W-:Y:S01]  /*2fd0*/  @!P2 STG.E.U8 desc[UR36][R4.64+0x19], R39 ;  /* 0x000019270400a986 */ /* 0x0001e2000c101124 */
[----:B------:R-:W-:Y:S05]  /*2fe0*/  @P4 BRA `(.L_x_72) ;  /* 0x00000000000c4947 */ /* 0x000fea0003800000 */
[----:B------:R-:W1:Y:S02]  /*2ff0*/  LDG.E.U8 R67, desc[UR36][R2.64+0x20] ;  /* 0x0000202402437981 */ /* 0x000e64000c1e1100 */
[----:B-1----:R-:W-:-:S05]  /*3000*/  PRMT R11, R67, 0x8880, RZ ;  /* 0x00008880430b7816 */ /* 0x002fca00000000ff */
[----:B------:R-:W-:-:S07]  /*3010*/  IMAD R0, R11, R58, RZ ;  /* 0x0000003a0b007224 */ /* 0x000fce00078e02ff */
.L_x_72:
[----:B------:R-:W-:Y:S05]  /*3020*/  BSYNC B1 ;  /* 0x0000000000017941 */ /* 0x000fea0003800000 */
.L_x_71:
[----:B-1----:R-:W-:Y:S01]  /*3030*/  @!P4 IMAD R11, R40, R57, R0 ;  /* 0x00000039280bc224 */ /* 0x002fe200078e0200 */
[----:B------:R-:W-:Y:S04]  /*3040*/  BSSY B1, `(.L_x_73) ;  /* 0x0000006000017945 */ /* 0x000fe80003800000 */
[----:B------:R1:W-:Y:S01]  /*3050*/  @!P4 STG.E.U8 desc[UR36][R6.64+0x20], R11 ;  /* 0x0000200b0600c986 */ /* 0x0003e2000c101124 */
[----:B------:R-:W-:Y:S05]  /*3060*/  @P3 BRA `(.L_x_74) ;  /* 0x00000000000c3947 */ /* 0x000fea0003800000 */
[----:B------:R-:W1:Y:S02]  /*3070*/  LDG.E.U8 R67, desc[UR36][R2.64+0x21] ;  /* 0x0000212402437981 */ /* 0x000e64000c1e1100 */
[----:B-1----:R-:W-:-:S05]  /*3080*/  PRMT R11, R67, 0x8880, RZ ;  /* 0x00008880430b7816 */ /* 0x002fca00000000ff */
[----:B------:R-:W-:-:S07]  /*3090*/  IMAD R0, R11, R58, RZ ;  /* 0x0000003a0b007224 */ /* 0x000fce00078e02ff */
.L_x_74:
[----:B------:R-:W-:Y:S05]  /*30a0*/  BSYNC B1 ;  /* 0x0000000000017941 */ /* 0x000fea0003800000 */
.L_x_73:
[----:B------:R-:W-:Y:S01]  /*30b0*/  @!P3 IMAD R41, R41, R57, R0 ;  /* 0x000000392929b224 */ /* 0x000fe200078e0200 */
[----:B------:R-:W-:Y:S04]  /*30c0*/  BSSY B1, `(.L_x_75) ;  /* 0x0000006000017945 */ /* 0x000fe80003800000 */
[----:B------:R0:W-:Y:S01]  /*30d0*/  @!P3 STG.E.U8 desc[UR36][R6.64+0x21], R41 ;  /* 0x000021290600b986 */ /* 0x0001e2000c101124 */
[----:B------:R-:W-:Y:S05]  /*30e0*/  @P1 BRA `(.L_x_76) ;  /* 0x00000000000c1947 */ /* 0x000fea0003800000 */
[----:B------:R-:W1:Y:S02]  /*30f0*/  LDG.E.U8 R67, desc[UR36][R8.64+0x20] ;  /* 0x0000202408437981 */ /* 0x000e64000c1e1100 */
[----:B-1----:R-:W-:-:S05]  /*3100*/  PRMT R11, R67, 0x8880, RZ ;  /* 0x00008880430b7816 */ /* 0x002fca00000000ff */
[----:B------:R-:W-:-:S07]  /*3110*/  IMAD R0, R11, R58, RZ ;  /* 0x0000003a0b007224 */ /* 0x000fce00078e02ff */
.L_x_76:
[----:B------:R-:W-:Y:S05]  /*3120*/  BSYNC B1 ;  /* 0x0000000000017941 */ /* 0x000fea0003800000 */
.L_x_75:
        /* <DEDUP_REMOVED lines=13> */
.L_x_78:
[----:B------:R-:W-:Y:S05]  /*3200*/  BSYNC B1 ;  /* 0x0000000000017941 */ /* 0x000fea0003800000 */
.L_x_77:
[----:B------:R-:W-:Y:S01]  /*3210*/  @!P0 IMAD R43, R43, R57, R0 ;  /* 0x000000392b2b8224 */ /* 0x000fe200078e0200 */
[----:B------:R-:W-:Y:S04]  /*3220*/  BSSY B1, `(.L_x_79) ;  /* 0x0000006000017945 */ /* 0x000fe80003800000 */
[----:B------:R0:W-:Y:S01]  /*3230*/  @!P0 STG.E.U8 desc[UR36][R4.64+0x21], R43 ;  /* 0x0000212b04008986 */ /* 0x0001e2000c101124 */
[----:B------:R-:W-:Y:S05]  /*3240*/  @P4 BRA `(.L_x_80) ;  /* 0x00000000000c4947 */ /* 0x000fea0003800000 */
[----:B------:R-:W1:Y:S02]  /*3250*/  LDG.E.U8 R67, desc[UR36][R2.64+0x28] ;  /* 0x0000282402437981 */ /* 0x000e64000c1e1100 */
[----:B-1----:R-:W-:-:S05]  /*3260*/  PRMT R11, R67, 0x8880, RZ ;  /* 0x00008880430b7816 */ /* 0x002fca00000000ff */
[----:B------:R-:W-:-:S07]  /*3270*/  IMAD R0, R11, R58, RZ ;  /* 0x0000003a0b007224 */ /* 0x000fce00078e02ff */
.L_x_80:
[----:B------:R-:W-:Y:S05]  /*3280*/  BSYNC B1 ;  /* 0x0000000000017941 */ /* 0x000fea0003800000 */
.L_x_79:
[----:B-1----:R-:W-:Y:S01]  /*3290*/  @!P4 IMAD R11, R44, R57, R0 ;  /* 0x000000392c0bc224 */ /* 0x002fe200078e0200 */
[----:B------:R-:W-:Y:S04]  /*32a0*/  BSSY B1, `(.L_x_81) ;  /* 0x0000006000017945 */ /* 0x000fe80003800000 */
[----:B------:R1:W-:Y:S01]  /*32b0*/  @!P4 STG.E.U8 desc[UR36][R6.64+0x28], R11 ;  /* 0x0000280b0600c986 */ /* 0x0003e2000c101124 */
[----:B------:R-:W-:Y:S05]  /*32c0*/  @P1 BRA `(.L_x_82) ;  /* 0x00000000000c1947 */ /* 0x000fea0003800000 */
[----:B------:R-:W1:Y:S02]  /*32d0*/  LDG.E.U8 R67, desc[UR36][R2.64+0x29] ;  /* 0x0000292402437981 */ /* 0x000e64000c1e1100 */
[----:B-1----:R-:W-:-:S05]  /*32e0*/  PRMT R11, R67, 0x8880, RZ ;  /* 0x00008880430b7816 */ /* 0x002fca00000000ff */
[----:B------:R-:W-:-:S07]  /*32f0*/  IMAD R0, R11, R58, RZ ;  /* 0x0000003a0b007224 */ /* 0x000fce00078e02ff */
.L_x_82:
[----:B------:R-:W-:Y:S05]  /*3300*/  BSYNC B1 ;  /* 0x0000000000017941 */ /* 0x000fea0003800000 */
.L_x_81:
[----:B------:R-:W-:Y:S01]  /*3310*/  @!P1 IMAD R45, R45, R57, R0 ;  /* 0x000000392d2d9224 */ /* 0x000fe200078e0200 */
[----:B------:R-:W-:Y:S04]  /*3320*/  BSSY B1, `(.L_x_83) ;  /* 0x0000006000017945 */ /* 0x000fe80003800000 */
[----:B------:R0:W-:Y:S01]  /*3330*/  @!P1 STG.E.U8 desc[UR36][R6.64+0x29], R45 ;  /* 0x0000292d06009986 */ /* 0x0001e2000c101124 */
[----:B------:R-:W-:Y:S05]  /*3340*/  @P3 BRA `(.L_x_84) ;  /* 0x00000000000c3947 */ /* 0x000fea0003800000 */
[----:B------:R-:W1:Y:S02]  /*3350*/  LDG.E.U8 R67, desc[UR36][R8.64+0x28] ;  /* 0x0000282408437981 */ /* 0x000e64000c1e1100 */
[----:B-1----:R-:W-:-:S05]  /*3360*/  PRMT R11, R67, 0x8880, RZ ;  /* 0x00008880430b7816 */ /* 0x002fca00000000ff */
[----:B------:R-:W-:-:S07]  /*3370*/  IMAD R0, R11, R58, RZ ;  /* 0x0000003a0b007224 */ /* 0x000fce00078e02ff */
.L_x_84:
[----:B------:R-:W-:Y:S05]  /*3380*/  BSYNC B1 ;  /* 0x0000000000017941 */ /* 0x000fea0003800000 */
.L_x_83:
        /* <DEDUP_REMOVED lines=13> */
.L_x_86:
[----:B------:R-:W-:Y:S05]  /*3460*/  BSYNC B1 ;  /* 0x0000000000017941 */ /* 0x000fea0003800000 */
.L_x_85:
[----:B------:R-:W-:Y:S01]  /*3470*/  @!P2 IMAD R47, R47, R57, R0 ;  /* 0x000000392f2fa224 */ /* 0x000fe200078e0200 */
[----:B------:R-:W-:Y:S04]  /*3480*/  BSSY B1, `(.L_x_87) ;  /* 0x0000006000017945 */ /* 0x000fe80003800000 */
[----:B------:R0:W-:Y:S01]  /*3490*/  @!P2 STG.E.U8 desc[UR36][R4.64+0x29], R47 ;  /* 0x0000292f0400a986 */ /* 0x0001e2000c101124 */
[----:B------:R-:W-:Y:S05]  /*34a0*/  @P4 BRA `(.L_x_88) ;  /* 0x00000000000c4947 */ /* 0x000fea0003800000 */
[----:B------:R-:W1:Y:S02]  /*34b0*/  LDG.E.U8 R67, desc[UR36][R2.64+0x30] ;  /* 0x0000302402437981 */ /* 0x000e64000c1e1100 */
[----:B-1----:R-:W-:-:S05]  /*34c0*/  PRMT R11, R67, 0x8880, RZ ;  /* 0x00008880430b7816 */ /* 0x002fca00000000ff */
[----:B------:R-:W-:-:S07]  /*34d0*/  IMAD R0, R11, R58, RZ ;  /* 0x0000003a0b007224 */ /* 0x000fce00078e02ff */
.L_x_88:
[----:B------:R-:W-:Y:S05]  /*34e0*/  BSYNC B1 ;  /* 0x0000000000017941 */ /* 0x000fea0003800000 */
.L_x_87:
[----:B-1----:R-:W-:Y:S01]  /*34f0*/  @!P4 IMAD R11, R48, R57, R0 ;  /* 0x00000039300bc224 */ /* 0x002fe200078e0200 */
[----:B------:R-:W-:Y:S04]  /*3500*/  BSSY B1, `(.L_x_89) ;  /* 0x0000006000017945 */ /* 0x000fe80003800000 */
[----:B------:R1:W-:Y:S01]  /*3510*/  @!P4 STG.E.U8 desc[UR36][R6.64+0x30], R11 ;  /* 0x0000300b0600c986 */ /* 0x0003e2000c101124 */
[----:B------:R-:W-:Y:S05]  /*3520*/  @P3 BRA `(.L_x_90) ;  /* 0x00000000000c3947 */ /* 0x000fea0003800000 */
[----:B------:R-:W1:Y:S02]  /*3530*/  LDG.E.U8 R67, desc[UR36][R2.64+0x31] ;  /* 0x0000312402437981 */ /* 0x000e64000c1e1100 */
[----:B-1----:R-:W-:-:S05]  /*3540*/  PRMT R11, R67, 0x8880, RZ ;  /* 0x00008880430b7816 */ /* 0x002fca00000000ff */
[----:B------:R-:W-:-:S07]  /*3550*/  IMAD R0, R11, R58, RZ ;  /* 0x0000003a0b007224 */ /* 0x000fce00078e02ff */
.L_x_90:
[----:B------:R-:W-:Y:S05]  /*3560*/  BSYNC B1 ;  /* 0x0000000000017941 */ /* 0x000fea0003800000 */
.L_x_89:
[----:B------:R-:W-:Y:S01]  /*3570*/  @!P3 IMAD R49, R49, R57, R0 ;  /* 0x000000393131b224 */ /* 0x000fe200078e0200 */
[----:B------:R-:W-:Y:S04]  /*3580*/  BSSY B1, `(.L_x_91) ;  /* 0x0000006000017945 */ /* 0x000fe80003800000 */
[----:B------:R0:W-:Y:S01]  /*3590*/  @!P3 STG.E.U8 desc[UR36][R6.64+0x31], R49 ;  /* 0x000031310600b986 */ /* 0x0001e2000c101124 */
[----:B------:R-:W-:Y:S05]  /*35a0*/  @P1 BRA `(.L_x_92) ;  /* 0x00000000000c1947 */ /* 0x000fea0003800000 */
[----:B------:R-:W1:Y:S02]  /*35b0*/  LDG.E.U8 R67, desc[UR36][R8.64+0x30] ;  /* 0x0000302408437981 */ /* 0x000e64000c1e1100 */
[----:B-1----:R-:W-:-:S05]  /*35c0*/  PRMT R11, R67, 0x8880, RZ ;  /* 0x00008880430b7816 */ /* 0x002fca00000000ff */
[----:B------:R-:W-:-:S07]  /*35d0*/  IMAD R0, R11, R58, RZ ;  /* 0x0000003a0b007224 */ /* 0x000fce00078e02ff */
.L_x_92:
[----:B------:R-:W-:Y:S05]  /*35e0*/  BSYNC B1 ;  /* 0x0000000000017941 */ /* 0x000fea0003800000 */
.L_x_91:
        /* <DEDUP_REMOVED lines=13> */
.L_x_94:
[----:B------:R-:W-:Y:S05]  /*36c0*/  BSYNC B1 ;  /* 0x0000000000017941 */ /* 0x000fea0003800000 */
.L_x_93:
[----:B------:R-:W-:Y:S01]  /*36d0*/  @!P0 IMAD R51, R51, R57, R0 ;  /* 0x0000003933338224 */ /* 0x000fe200078e0200 */
[----:B------:R-:W-:Y:S04]  /*36e0*/  BSSY B1, `(.L_x_95) ;  /* 0x0000006000017945 */ /* 0x000fe80003800000 */
[----:B------:R0:W-:Y:S01]  /*36f0*/  @!P0 STG.E.U8 desc[UR36][R4.64+0x31], R51 ;  /* 0x0000313304008986 */ /* 0x0001e2000c101124 */
[----:B------:R-:W-:Y:S05]  /*3700*/  @P4 BRA `(.L_x_96) ;  /* 0x00000000000c4947 */ /* 0x000fea0003800000 */
[----:B------:R-:W1:Y:S02]  /*3710*/  LDG.E.U8 R67, desc[UR36][R2.64+0x38] ;  /* 0x0000382402437981 */ /* 0x000e64000c1e1100 */
[----:B-1----:R-:W-:-:S05]  /*3720*/  PRMT R11, R67, 0x8880, RZ ;  /* 0x00008880430b7816 */ /* 0x002fca00000000ff */
[----:B------:R-:W-:-:S07]  /*3730*/  IMAD R0, R11, R58, RZ ;  /* 0x0000003a0b007224 */ /* 0x000fce00078e02ff */
.L_x_96:
[----:B------:R-:W-:Y:S05]  /*3740*/  BSYNC B1 ;  /* 0x0000000000017941 */ /* 0x000fea0003800000 */
.L_x_95:
[----:B-1----:R-:W-:Y:S01]  /*3750*/  @!P4 IMAD R11, R52, R57, R0 ;  /* 0x00000039340bc224 */ /* 0x002fe200078e0200 */
[----:B------:R-:W-:Y:S04]  /*3760*/  BSSY B1, `(.L_x_97) ;  /* 0x0000006000017945 */ /* 0x000fe80003800000 */
[----:B------:R1:W-:Y:S01]  /*3770*/  @!P4 STG.E.U8 desc[UR36][R6.64+0x38], R11 ;  /* 0x0000380b0600c986 */ /* 0x0003e2000c101124 */
[----:B------:R-:W-:Y:S05]  /*3780*/  @P1 BRA `(.L_x_98) ;  /* 0x00000000000c1947 */ /* 0x000fea0003800000 */
[----:B------:R-:W1:Y:S02]  /*3790*/  LDG.E.U8 R67, desc[UR36][R2.64+0x39] ;  /* 0x0000392402437981 */ /* 0x000e64000c1e1100 */
[----:B-1----:R-:W-:-:S05]  /*37a0*/  PRMT R11, R67, 0x8880, RZ ;  /* 0x00008880430b7816 */ /* 0x002fca00000000ff */
[----:B------:R-:W-:-:S07]  /*37b0*/  IMAD R0, R11, R58, RZ ;  /* 0x0000003a0b007224 */ /* 0x000fce00078e02ff */
.L_x_98:
[----:B------:R-:W-:Y:S05]  /*37c0*/  BSYNC B1 ;  /* 0x0000000000017941 */ /* 0x000fea0003800000 */
.L_x_97:
[----:B------:R-:W-:Y:S01]  /*37d0*/  @!P1 IMAD R53, R53, R57, R0 ;  /* 0x0000003935359224 */ /* 0x000fe200078e0200 */
[----:B------:R-:W-:Y:S04]  /*37e0*/  BSSY B1, `(.L_x_99) ;  /* 0x0000006000017945 */ /* 0x000fe80003800000 */
[----:B------:R0:W-:Y:S01]  /*37f0*/  @!P1 STG.E.U8 desc[UR36][R6.64+0x39], R53 ;  /* 0x0000393506009986 */ /* 0x0001e2000c101124 */
[----:B------:R-:W-:Y:S05]  /*3800*/  @P3 BRA `(.L_x_100) ;  /* 0x00000000000c3947 */ /* 0x000fea0003800000 */
[----:B------:R-:W0:Y:S02]  /*3810*/  LDG.E.U8 R67, desc[UR36][R8.64+0x38] ;  /* 0x0000382408437981 */ /* 0x000e24000c1e1100 */
[----:B0-----:R-:W-:-:S05]  /*3820*/  PRMT R3, R67, 0x8880, RZ ;  /* 0x0000888043037816 */ /* 0x001fca00000000ff */
[----:B------:R-:W-:-:S07]  /*3830*/  IMAD R0, R3, R58, RZ ;  /* 0x0000003a03007224 */ /* 0x000fce00078e02ff */
.L_x_100:
[----:B------:R-:W-:Y:S05]  /*3840*/  BSYNC B1 ;  /* 0x0000000000017941 */ /* 0x000fea0003800000 */
.L_x_99:
[----:B0-----:R-:W-:Y:S01]  /*3850*/  @!P3 IMAD R3, R54, R57, R0 ;  /* 0x000000393603b224 */ /* 0x001fe200078e0200 */
[----:B------:R-:W-:Y:S01]  /*3860*/  ISETP.LT.OR P2, PT, R14, 0x9, !P2 ;  /* 0x000000090e00780c */ /* 0x000fe20005741670 */
[----:B------:R-:W-:Y:S03]  /*3870*/  BSSY B1, `(.L_x_101) ;  /* 0x0000006000017945 */ /* 0x000fe60003800000 */
[----:B------:R0:W-:Y:S09]  /*3880*/  @!P3 STG.E.U8 desc[UR36][R4.64+0x38], R3 ;  /* 0x000038030400b986 */ /* 0x0001f2000c101124 */
[----:B------:R-:W-:Y:S05]  /*3890*/  @P2 BRA `(.L_x_102) ;  /* 0x00000000000c2947 */ /* 0x000fea0003800000 */
[----:B------:R-:W0:Y:S02]  /*38a0*/  LDG.E.U8 R67, desc[UR36][R8.64+0x39] ;  /* 0x0000392408437981 */ /* 0x000e24000c1e1100 */
[----:B0-----:R-:W-:-:S05]  /*38b0*/  PRMT R3, R67, 0x8880, RZ ;  /* 0x0000888043037816 */ /* 0x001fca00000000ff */
[----:B------:R-:W-:-:S07]  /*38c0*/  IMAD R0, R3, R58, RZ ;  /* 0x0000003a03007224 */ /* 0x000fce00078e02ff */
.L_x_102:
[----:B------:R-:W-:Y:S05]  /*38d0*/  BSYNC B1 ;  /* 0x0000000000017941 */ /* 0x000fea0003800000 */
.L_x_101:
[----:B------:R-:W-:Y:S01]  /*38e0*/  IMAD R55, R55, R57, R0 ;  /* 0x0000003937377224 */ /* 0x000fe200078e0200 */
[----:B------:R-:W-:Y:S06]  /*38f0*/  @P2 BRA `(.L_x_103) ;  /* 0x0000000400c82947 */ /* 0x000fec0003800000 */
[----:B------:R0:W-:Y:S01]  /*3900*/  STG.E.U8 desc[UR36][R4.64+0x39], R55 ;  /* 0x0000393704007986 */ /* 0x0001e2000c101124 */
[----:B------:R-:W-:Y:S05]  /*3910*/  BRA `(.L_x_103) ;  /* 0x0000000400c07947 */ /* 0x000fea0003800000 */
.L_x_38:
[C---:B------:R-:W-:Y:S02]  /*3920*/  ISETP.GE.AND P0, PT, R19.reuse, 0x2, PT ;  /* 0x000000021300780c */ /* 0x040fe40003f06270 */
[----:B------:R-:W-:Y:S02]  /*3930*/  ISETP.GE.AND P2, PT, R19, 0x1, PT ;  /* 0x000000011300780c */ /* 0x000fe40003f46270 */
[C---:B------:R-:W-:Y:S02]  /*3940*/  ISETP.LT.OR P3, PT, R14.reuse, 0x1, !P0 ;  /* 0x000000010e00780c */ /* 0x040fe40004761670 */
[C---:B------:R-:W-:Y:S02]  /*3950*/  ISETP.LT.OR P1, PT, R14.reuse, 0x1, !P2 ;  /* 0x000000010e00780c */ /* 0x040fe40005721670 */
[C---:B------:R-:W-:Y:S02]  /*3960*/  ISETP.LT.OR P2, PT, R14.reuse, 0x9, !P2 ;  /* 0x000000090e00780c */ /* 0x040fe40005741670 */
[----:B------:R-:W-:-:S07]  /*3970*/  ISETP.LT.OR P0, PT, R14, 0x9, !P0 ;  /* 0x000000090e00780c */ /* 0x000fce0004701670 */
[-C--:B------:R-:W-:Y:S02]  /*3980*/  @!P3 IMAD R25, R25, R57.reuse, RZ ;  /* 0x000000391919b224 */ /* 0x080fe400078e02ff */
[-C--:B------:R-:W-:Y:S02]  /*3990*/  @!P1 IMAD R3, R24, R57.reuse, RZ ;  /* 0x0000003918039224 */ /* 0x080fe400078e02ff */
[-C--:B------:R-:W-:Y:S01]  /*39a0*/  @!P2 IMAD R9, R26, R57.reuse, RZ ;  /* 0x000000391a09a224 */ /* 0x080fe200078e02ff */
[----:B------:R-:W-:Y:S01]  /*39b0*/  @!P3 STG.E.U8 desc[UR36][R6.64+0x1], R25 ;  /* 0x000001190600b986 */ /* 0x000fe2000c101124 */
[----:B------:R-:W-:Y:S01]  /*39c0*/  ISETP.GE.AND P3, PT, R19, 0x9, PT ;  /* 0x000000091300780c */ /* 0x000fe20003f66270 */
[----:B------:R-:W-:Y:S02]  /*39d0*/  @!P0 IMAD R27, R27, R57, RZ ;  /* 0x000000391b1b8224 */ /* 0x000fe400078e02ff */
[----:B------:R0:W-:Y:S01]  /*39e0*/  @!P1 STG.E.U8 desc[UR36][R6.64], R3 ;  /* 0x0000000306009986 */ /* 0x0001e2000c101124 */
[----:B------:R-:W-:-:S03]  /*39f0*/  ISETP.GE.AND P1, PT, R19, 0xa, PT ;  /* 0x0000000a1300780c */ /* 0x000fc60003f26270 */
[----:B------:R1:W-:Y:S01]  /*3a00*/  @!P2 STG.E.U8 desc[UR36][R4.64], R9 ;  /* 0x000000090400a986 */ /* 0x0003e2000c101124 */
[C---:B------:R-:W-:Y:S02]  /*3a10*/  ISETP.LT.OR P2, PT, R14.reuse, 0x1, !P3 ;  /* 0x000000010e00780c */ /* 0x040fe40005f41670 */
[C---:B------:R-:W-:Y:S01]  /*3a20*/  ISETP.LT.OR P4, PT, R14.reuse, 0x1, !P1 ;  /* 0x000000010e00780c */ /* 0x040fe20004f81670 */
[----:B------:R-:W-:Y:S01]  /*3a30*/  @!P0 STG.E.U8 desc[UR36][R4.64+0x1], R27 ;  /* 0x0000011b04008986 */ /* 0x000fe2000c101124 */
[C---:B------:R-:W-:Y:S02]  /*3a40*/  ISETP.LT.OR P3, PT, R14.reuse, 0x9, !P3 ;  /* 0x000000090e00780c */ /* 0x040fe40005f61670 */
[----:B------:R-:W-:Y:S02]  /*3a50*/  ISETP.GE.AND P0, PT, R19, 0x12, PT ;  /* 0x000000121300780c */ /* 0x000fe40003f06270 */
[----:B------:R-:W-:-:S05]  /*3a60*/  ISETP.LT.OR P1, PT, R14, 0x9, !P1 ;  /* 0x000000090e00780c */ /* 0x000fca0004f21670 */
[-C--:B------:R-:W-:Y:S02]  /*3a70*/  @!P2 IMAD R11, R28, R57.reuse, RZ ;  /* 0x000000391c0ba224 */ /* 0x080fe400078e02ff */
[-C--:B------:R-:W-:Y:S02]  /*3a80*/  @!P4 IMAD R29, R29, R57.reuse, RZ ;  /* 0x000000391d1dc224 */ /* 0x080fe400078e02ff */
[-C--:B0-----:R-:W-:Y:S01]  /*3a90*/  @!P3 IMAD R3, R30, R57.reuse, RZ ;  /* 0x000000391e03b224 */ /* 0x081fe200078e02ff */
[----:B------:R0:W-:Y:S01]  /*3aa0*/  @!P2 STG.E.U8 desc[UR36][R6.64+0x8], R11 ;  /* 0x0000080b0600a986 */ /* 0x0001e2000c101124 */
[----:B------:R-:W-:Y:S02]  /*3ab0*/  ISETP.GE.AND P2, PT, R19, 0x11, PT ;  /* 0x000000111300780c */ /* 0x000fe40003f46270 */
[----:B------:R-:W-:Y:S01]  /*3ac0*/  @!P1 IMAD R31, R31, R57, RZ ;  /* 0x000000391f1f9224 */ /* 0x000fe200078e02ff */
[----:B------:R-:W-:Y:S01]  /*3ad0*/  @!P4 STG.E.U8 desc[UR36][R6.64+0x9], R29 ;  /* 0x0000091d0600c986 */ /* 0x000fe2000c101124 */
[----:B------:R-:W-:-:S02]  /*3ae0*/  ISETP.LT.OR P4, PT, R14, 0x1, !P0 ;  /* 0x000000010e00780c */ /* 0x000fc40004781670 */
[C---:B------:R-:W-:Y:S01]  /*3af0*/  ISETP.LT.OR P0, PT, R14.reuse, 0x9, !P0 ;  /* 0x000000090e00780c */ /* 0x040fe20004701670 */
[----:B------:R2:W-:Y:S01]  /*3b00*/  @!P3 STG.E.U8 desc[UR36][R4.64+0x8], R3 ;  /* 0x000008030400b986 */ /* 0x0005e2000c101124 */
[C---:B------:R-:W-:Y:S02]  /*3b10*/  ISETP.LT.OR P3, PT, R14.reuse, 0x1, !P2 ;  /* 0x000000010e00780c */ /* 0x040fe40005761670 */
[----:B------:R-:W-:Y:S01]  /*3b20*/  ISETP.LT.OR P2, PT, R14, 0x9, !P2 ;  /* 0x000000090e00780c */ /* 0x000fe20005741670 */
[----:B------:R-:W-:Y:S01]  /*3b30*/  @!P1 STG.E.U8 desc[UR36][R4.64+0x9], R31 ;  /* 0x0000091f04009986 */ /* 0x000fe2000c101124 */
[----:B------:R-:W-:-:S05]  /*3b40*/  ISETP.GE.AND P1, PT, R19, 0x1a, PT ;  /* 0x0000001a1300780c */ /* 0x000fca0003f26270 */
[-C--:B------:R-:W-:Y:S02]  /*3b50*/  @!P4 IMAD R33, R33, R57.reuse, RZ ;  /* 0x000000392121c224 */ /* 0x080fe400078e02ff */
[-C--:B------:R-:W-:Y:S02]  /*3b60*/  @!P0 IMAD R35, R35, R57.reuse, RZ ;  /* 0x0000003923238224 */ /* 0x080fe400078e02ff */
[-C--:B-1----:R-:W-:Y:S01]  /*3b70*/  @!P3 IMAD R9, R32, R57.reuse, RZ ;  /* 0x000000392009b224 */ /* 0x082fe200078e02ff */
[----:B------:R-:W-:Y:S01]  /*3b80*/  @!P4 STG.E.U8 desc[UR36][R6.64+0x11], R33 ;  /* 0x000011210600c986 */ /* 0x000fe2000c101124 */
[----:B0-----:R-:W-:Y:S01]  /*3b90*/  @!P2 IMAD R11, R34, R57, RZ ;  /* 0x00000039220ba224 */ /* 0x001fe200078e02ff */
[----:B------:R-:W-:Y:S02]  /*3ba0*/  ISETP.LT.OR P4, PT, R14, 0x1, !P1 ;  /* 0x000000010e00780c */ /* 0x000fe40004f81670 */
[----:B------:R0:W-:Y:S01]  /*3bb0*/  @!P3 STG.E.U8 desc[UR36][R6.64+0x10], R9 ;  /* 0x000010090600b986 */ /* 0x0001e2000c101124 */
[----:B------:R-:W-:-:S02]  /*3bc0*/  ISETP.GE.AND P3, PT, R19, 0x19, PT ;  /* 0x000000191300780c */ /* 0x000fc40003f66270 */
[C---:B------:R-:W-:Y:S01]  /*3bd0*/  ISETP.LT.OR P1, PT, R14.reuse, 0x9, !P1 ;  /* 0x000000090e00780c */ /* 0x040fe20004f21670 */
[----:B------:R1:W-:Y:S01]  /*3be0*/  @!P2 STG.E.U8 desc[UR36][R4.64+0x10], R11 ;  /* 0x0000100b0400a986 */ /* 0x0003e2000c101124 */
[C---:B------:R-:W-:Y:S02]  /*3bf0*/  ISETP.LT.OR P2, PT, R14.reuse, 0x1, !P3 ;  /* 0x000000010e00780c */ /* 0x040fe40005f41670 */
[----:B------:R-:W-:Y:S01]  /*3c00*/  ISETP.LT.OR P3, PT, R14, 0x9, !P3 ;  /* 0x000000090e00780c */ /* 0x000fe20005f61670 */
[----:B------:R-:W-:Y:S01]  /*3c10*/  @!P0 STG.E.U8 desc[UR36][R4.64+0x11], R35 ;  /* 0x0000112304008986 */ /* 0x000fe2000c101124 */
[----:B------:R-:W-:Y:S02]  /*3c20*/  ISETP.GE.AND P0, PT, R19, 0x22, PT ;  /* 0x000000221300780c */ /* 0x000fe40003f06270 */
[----:B------:R-:W-:-:S05]  /*3c30*/  @!P4 IMAD R37, R37, R57, RZ ;  /* 0x000000392525c224 */ /* 0x000fca00078e02ff */
[----:B------:R-:W-:Y:S01]  /*3c40*/  @!P4 STG.E.U8 desc[UR36][R6.64+0x19], R37 ;  /* 0x000019250600c986 */ /* 0x000fe2000c101124 */
[-C--:B------:R-:W-:Y:S02]  /*3c50*/  @!P1 IMAD R39, R39, R57.reuse, RZ ;  /* 0x0000003927279224 */ /* 0x080fe400078e02ff */
[-C--:B--2---:R-:W-:Y:S02]  /*3c60*/  @!P2 IMAD R3, R36, R57.reuse, RZ ;  /* 0x000000392403a224 */ /* 0x084fe400078e02ff */
[----:B0-----:R-:W-:-:S03]  /*3c70*/  @!P3 IMAD R9, R38, R57, RZ ;  /* 0x000000392609b224 */ /* 0x001fc600078e02ff */
[----:B------:R0:W-:Y:S01]  /*3c80*/  @!P2 STG.E.U8 desc[UR36][R6.64+0x18], R3 ;  /* 0x000018030600a986 */ /* 0x0001e2000c101124 */
[----:B------:R-:W-:-:S03]  /*3c90*/  ISETP.GE.AND P2, PT, R19, 0x21, PT ;  /* 0x000000211300780c */ /* 0x000fc60003f46270 */
[----:B------:R2:W-:Y:S01]  /*3ca0*/  @!P3 STG.E.U8 desc[UR36][R4.64+0x18], R9 ;  /* 0x000018090400b986 */ /* 0x0005e2000c101124 */
[C---:B------:R-:W-:Y:S02]  /*3cb0*/  ISETP.LT.OR P3, PT, R14.reuse, 0x1, !P0 ;  /* 0x000000010e00780c */ /* 0x040fe40004761670 */
[C---:B------:R-:W-:Y:S01]  /*3cc0*/  ISETP.LT.OR P4, PT, R14.reuse, 0x1, !P2 ;  /* 0x000000010e00780c */ /* 0x040fe20005781670 */
[----:B------:R-:W-:Y:S01]  /*3cd0*/  @!P1 STG.E.U8 desc[UR36][R4.64+0x19], R39 ;  /* 0x0000192704009986 */ /* 0x000fe2000c101124 */
[----:B------:R-:W-:Y:S02]  /*3ce0*/  ISETP.LT.OR P2, PT, R14, 0x9, !P2 ;  /* 0x000000090e00780c */ /* 0x000fe40005741670 */
[----:B------:R-:W-:-:S07]  /*3cf0*/  ISETP.GE.AND P1, PT, R19, 0x29, PT ;  /* 0x000000291300780c */ /* 0x000fce0003f26270 */
[-C--:B------:R-:W-:Y:S02]  /*3d00*/  @!P3 IMAD R41, R41, R57.reuse, RZ ;  /* 0x000000392929b224 */ /* 0x080fe400078e02ff */
[-C--:B-1----:R-:W-:Y:S02]  /*3d10*/  @!P4 IMAD R11, R40, R57.reuse, RZ ;  /* 0x00000039280bc224 */ /* 0x082fe400078e02ff */
[----:B0-----:R-:W-:Y:S01]  /*3d20*/  @!P2 IMAD R3, R42, R57, RZ ;  /* 0x000000392a03a224 */ /* 0x001fe200078e02ff */
[----:B------:R-:W-:Y:S01]  /*3d30*/  @!P3 STG.E.U8 desc[UR36][R6.64+0x21], R41 ;  /* 0x000021290600b986 */ /* 0x000fe2000c101124 */
[C---:B------:R-:W-:Y:S02]  /*3d40*/  ISETP.LT.OR P3, PT, R14.reuse, 0x9, !P0 ;  /* 0x000000090e00780c */ /* 0x040fe40004761670 */
[----:B------:R-:W-:Y:S01]  /*3d50*/  ISETP.GE.AND P0, PT, R19, 0x2a, PT ;  /* 0x0000002a1300780c */ /* 0x000fe20003f06270 */
[----:B------:R0:W-:Y:S01]  /*3d60*/  @!P4 STG.E.U8 desc[UR36][R6.64+0x20], R11 ;  /* 0x0000200b0600c986 */ /* 0x0001e2000c101124 */
[----:B------:R-:W-:-:S02]  /*3d70*/  ISETP.LT.OR P4, PT, R14, 0x1, !P1 ;  /* 0x000000010e00780c */ /* 0x000fc40004f81670 */
[C---:B------:R-:W-:Y:S01]  /*3d80*/  ISETP.LT.OR P1, PT, R14.reuse, 0x9, !P1 ;  /* 0x000000090e00780c */ /* 0x040fe20004f21670 */
[----:B------:R1:W-:Y:S01]  /*3d90*/  @!P2 STG.E.U8 desc[UR36][R4.64+0x20], R3 ;  /* 0x000020030400a986 */ /* 0x0003e2000c101124 */
[C---:B------:R-:W-:Y:S02]  /*3da0*/  ISETP.LT.OR P2, PT, R14.reuse, 0x1, !P0 ;  /* 0x000000010e00780c */ /* 0x040fe40004741670 */
[----:B------:R-:W-:-:S03]  /*3db0*/  ISETP.LT.OR P0, PT, R14, 0x9, !P0 ;  /* 0x000000090e00780c */ /* 0x000fc60004701670 */
[----:B------:R-:W-:-:S04]  /*3dc0*/  @!P3 IMAD R43, R43, R57, RZ ;  /* 0x000000392b2bb224 */ /* 0x000fc800078e02ff */
[-C--:B--2---:R-:W-:Y:S01]  /*3dd0*/  @!P4 IMAD R9, R44, R57.reuse, RZ ;  /* 0x000000392c09c224 */ /* 0x084fe200078e02ff */
[----:B------:R-:W-:Y:S01]  /*3de0*/  @!P3 STG.E.U8 desc[UR36][R4.64+0x21], R43 ;  /* 0x0000212b0400b986 */ /* 0x000fe2000c101124 */
[----:B------:R-:W-:Y:S01]  /*3df0*/  ISETP.GE.AND P3, PT, R19, 0x31, PT ;  /* 0x000000311300780c */ /* 0x000fe20003f66270 */
[-C--:B0-----:R-:W-:Y:S02]  /*3e00*/  @!P1 IMAD R11, R46, R57.reuse, RZ ;  /* 0x000000392e0b9224 */ /* 0x081fe400078e02ff */
[-C--:B------:R-:W-:Y:S01]  /*3e10*/  @!P2 IMAD R45, R45, R57.reuse, RZ ;  /* 0x000000392d2da224 */ /* 0x080fe200078e02ff */
[----:B------:R0:W-:Y:S01]  /*3e20*/  @!P4 STG.E.U8 desc[UR36][R6.64+0x28], R9 ;  /* 0x000028090600c986 */ /* 0x0001e2000c101124 */
[C---:B------:R-:W-:Y:S01]  /*3e30*/  ISETP.LT.OR P4, PT, R14.reuse, 0x1, !P3 ;  /* 0x000000010e00780c */ /* 0x040fe20005f81670 */
[----:B------:R-:W-:Y:S01]  /*3e40*/  @!P0 IMAD R47, R47, R57, RZ ;  /* 0x000000392f2f8224 */ /* 0x000fe200078e02ff */
[----:B------:R-:W-:Y:S01]  /*3e50*/  ISETP.LT.OR P3, PT, R14, 0x9, !P3 ;  /* 0x000000090e00780c */ /* 0x000fe20005f61670 */
[----:B------:R-:W-:Y:S01]  /*3e60*/  @!P2 STG.E.U8 desc[UR36][R6.64+0x29], R45 ;  /* 0x0000292d0600a986 */ /* 0x000fe2000c101124 */
[----:B------:R-:W-:-:S03]  /*3e70*/  ISETP.GE.AND P2, PT, R19, 0x32, PT ;  /* 0x000000321300780c */ /* 0x000fc60003f46270 */
[----:B------:R-:W-:Y:S01]  /*3e80*/  @!P1 STG.E.U8 desc[UR36][R4.64+0x28], R11 ;  /* 0x0000280b04009986 */ /* 0x000fe2000c101124 */
[C---:B------:R-:W-:Y:S02]  /*3e90*/  ISETP.LT.OR P1, PT, R14.reuse, 0x1, !P2 ;  /* 0x000000010e00780c */ /* 0x040fe40005721670 */
[----:B------:R-:W-:Y:S01]  /*3ea0*/  ISETP.LT.OR P2, PT, R14, 0x9, !P2 ;  /* 0x000000090e00780c */ /* 0x000fe20005741670 */
[----:B------:R-:W-:Y:S01]  /*3eb0*/  @!P0 STG.E.U8 desc[UR36][R4.64+0x29], R47 ;  /* 0x0000292f04008986 */ /* 0x000fe2000c101124 */
[----:B------:R-:W-:Y:S01]  /*3ec0*/  ISETP.GE.AND P0, PT, R19, 0x3a, PT ;  /* 0x0000003a1300780c */ /* 0x000fe20003f06270 */
[-C--:B-1----:R-:W-:Y:S02]  /*3ed0*/  @!P4 IMAD R3, R48, R57.reuse, RZ ;  /* 0x000000393003c224 */ /* 0x082fe400078e02ff */
[----:B0-----:R-:W-:-:S03]  /*3ee0*/  @!P3 IMAD R9, R50, R57, RZ ;  /* 0x000000393209b224 */ /* 0x001fc600078e02ff */
[----:B------:R0:W-:Y:S01]  /*3ef0*/  @!P4 STG.E.U8 desc[UR36][R6.64+0x30], R3 ;  /* 0x000030030600c986 */ /* 0x0001e2000c101124 */
[----:B------:R-:W-:Y:S02]  /*3f00*/  ISETP.GE.AND P4, PT, R19, 0x39, PT ;  /* 0x000000391300780c */ /* 0x000fe40003f86270 */
[-C--:B------:R-:W-:Y:S02]  /*3f10*/  @!P1 IMAD R49, R49, R57.reuse, RZ ;  /* 0x0000003931319224 */ /* 0x080fe400078e02ff */
[----:B------:R-:W-:-:S03]  /*3f20*/  @!P2 IMAD R51, R51, R57, RZ ;  /* 0x000000393333a224 */ /* 0x000fc600078e02ff */
[----:B------:R1:W-:Y:S01]  /*3f30*/  @!P1 STG.E.U8 desc[UR36][R6.64+0x31], R49 ;  /* 0x0000313106009986 */ /* 0x0003e2000c101124 */
[C---:B------:R-:W-:Y:S02]  /*3f40*/  ISETP.LT.OR P1, PT, R14.reuse, 0x1, !P0 ;  /* 0x000000010e00780c */ /* 0x040fe40004721670 */
[C---:B------:R-:W-:Y:S01]  /*3f50*/  ISETP.LT.OR P0, PT, R14.reuse, 0x9, !P0 ;  /* 0x000000090e00780c */ /* 0x040fe20004701670 */
[----:B------:R1:W-:Y:S01]  /*3f60*/  @!P3 STG.E.U8 desc[UR36][R4.64+0x30], R9 ;  /* 0x000030090400b986 */ /* 0x0003e2000c101124 */
[C---:B------:R-:W-:Y:S02]  /*3f70*/  ISETP.LT.OR P3, PT, R14.reuse, 0x1, !P4 ;  /* 0x000000010e00780c */ /* 0x040fe40006761670 */
[----:B------:R-:W-:Y:S01]  /*3f80*/  ISETP.LT.OR P4, PT, R14, 0x9, !P4 ;  /* 0x000000090e00780c */ /* 0x000fe20006781670 */
[----:B------:R1:W-:Y:S06]  /*3f90*/  @!P2 STG.E.U8 desc[UR36][R4.64+0x31], R51 ;  /* 0x000031330400a986 */ /* 0x0003ec000c101124 */
[----:B------:R-:W-:-:S02]  /*3fa0*/  @!P1 IMAD R53, R53, R57, RZ ;  /* 0x0000003935359224 */ /* 0x000fc400078e02ff */
[-C--:B------:R-:W-:Y:S02]  /*3fb0*/  @!P0 IMAD R55, R55, R57.reuse, RZ ;  /* 0x0000003937378224 */ /* 0x080fe400078e02ff */
[-C--:B0-----:R-:W-:Y:S01]  /*3fc0*/  @!P3 IMAD R3, R52, R57.reuse, RZ ;  /* 0x000000393403b224 */ /* 0x081fe200078e02ff */
[----:B------:R1:W-:Y:S01]  /*3fd0*/  @!P1 STG.E.U8 desc[UR36][R6.64+0x39], R53 ;  /* 0x0000393506009986 */ /* 0x0003e2000c101124 */
[----:B------:R-:W-:-:S03]  /*3fe0*/  @!P4 IMAD R11, R54, R57, RZ ;  /* 0x00000039360bc224 */ /* 0x000fc600078e02ff */
[----:B------:R1:W-:Y:S04]  /*3ff0*/  @!P3 STG.E.U8 desc[UR36][R6.64+0x38], R3 ;  /* 0x000038030600b986 */ /* 0x0003e8000c101124 */
[----:B------:R1:W-:Y:S04]  /*4000*/  @!P4 STG.E.U8 desc[UR36][R4.64+0x38], R11 ;  /* 0x0000380b0400c986 */ /* 0x0003e8000c101124 */
[----:B------:R1:W-:Y:S02]  /*4010*/  @!P0 STG.E.U8 desc[UR36][R4.64+0x39], R55 ;  /* 0x0000393704008986 */ /* 0x0003e4000c101124 */
.L_x_103:
[----:B------:R-:W-:Y:S05]  /*4020*/  BSYNC B0 ;  /* 0x0000000000007941 */ /* 0x000fea0003800000 */
.L_x_37:
[----:B01----:R-:W2:Y:S01]  /*4030*/  LDL.64 R2, [R1] ;  /* 0x0000000001027983 */ /* 0x003ea20000100a00 */
[----:B------:R-:W-:Y:S01]  /*4040*/  ULDC.64 UR4, c[0x0][0x650] ;  /* 0x0001940000047ab9 */ /* 0x000fe20000000a00 */
[----:B------:R0:W-:Y:S01]  /*4050*/  SYNCS.ARRIVE.TRANS64.A1T0 RZ, [R65+UR47], RZ ;  /* 0x000000ff41ff79a7 */ /* 0x0001e2000810002f */
[----:B------:R-:W-:Y:S01]  /*4060*/  PRMT R0, RZ, 0x7610, R0 ;  /* 0x00007610ff007816 */ /* 0x000fe20000000000 */
[----:B------:R-:W-:Y:S02]  /*4070*/  IMAD.MOV.U32 R19, RZ, RZ, -0x1 ;  /* 0xffffffffff137424 */ /* 0x000fe400078e00ff */
[----:B------:R-:W-:Y:S01]  /*4080*/  IMAD.MOV.U32 R22, RZ, RZ, -0x1 ;  /* 0xffffffffff167424 */ /* 0x000fe200078e00ff */
[----:B--2---:R-:W-:-:S04]  /*4090*/  LEA R18, P0, R2, R18, 0x1 ;  /* 0x0000001202127211 */ /* 0x004fc800078008ff */
[----:B------:R-:W-:Y:S01]  /*40a0*/  LEA.HI.X R17, R2, R17, R23, 0x1, P0 ;  /* 0x0000001102117211 */ /* 0x000fe200000f0c17 */
[----:B------:R-:W-:Y:S01]  /*40b0*/  IMAD.MOV.U32 R2, RZ, RZ, -0x1 ;  /* 0xffffffffff027424 */ /* 0x000fe200078e00ff */
[----:B------:R-:W-:-:S04]  /*40c0*/  ISETP.GE.U32.AND P0, PT, R18, UR4, PT ;  /* 0x0000000412007c0c */ /* 0x000fc8000bf06070 */
[----:B------:R-:W-:-:S13]  /*40d0*/  ISETP.GE.U32.AND.EX P0, PT, R17, UR5, PT, P0 ;  /* 0x0000000511007c0c */ /* 0x000fda000bf06100 */
[----:B0-----:R-:W-:Y:S05]  /*40e0*/  @P0 BRA `(.L_x_104) ;  /* 0x0000000400700947 */ /* 0x001fea0003800000 */
[----:B------:R-:W0:Y:S01]  /*40f0*/  S2R R10, SR_CTAID.X ;  /* 0x00000000000a7919 */ /* 0x000e220000002500 */
[----:B------:R-:W1:Y:S01]  /*4100*/  LDC.64 R8, c[0x0][0x628] ;  /* 0x00018a00ff087b82 */ /* 0x000e620000000a00 */
[----:B------:R-:W-:Y:S01]  /*4110*/  ULDC UR4, c[0x0][0x150] ;  /* 0x0000540000047ab9 */ /* 0x000fe20000000800 */
[----:B----4-:R-:W-:Y:S01]  /*4120*/  IMAD.MOV.U32 R6, RZ, RZ, R18 ;  /* 0x000000ffff067224 */ /* 0x010fe200078e0012 */
[----:B------:R-:W2:Y:S01]  /*4130*/  S2R R20, SR_CTAID.Y ;  /* 0x0000000000147919 */ /* 0x000ea20000002600 */
[----:B------:R-:W-:-:S04]  /*4140*/  IMAD.MOV.U32 R7, RZ, RZ, R17 ;  /* 0x000000ffff077224 */ /* 0x000fc800078e0011 */
[----:B------:R-:W4:Y:S08]  /*4150*/  LDC R15, c[0x0][0x144] ;  /* 0x00005100ff0f7b82 */ /* 0x000f300000000800 */
[----:B------:R-:W2:Y:S08]  /*4160*/  LDC R0, c[0x0][0x630] ;  /* 0x00018c00ff007b82 */ /* 0x000eb00000000800 */
[----:B------:R-:W2:Y:S01]  /*4170*/  LDC.64 R12, c[0x0][0x620] ;  /* 0x00018800ff0c7b82 */ /* 0x000ea20000000a00 */
[----:B-1----:R-:W-:-:S04]  /*4180*/  ISETP.NE.U32.AND P0, PT, R8, RZ, PT ;  /* 0x000000ff0800720c */ /* 0x002fc80003f05070 */
[----:B------:R-:W-:Y:S02]  /*4190*/  ISETP.NE.AND.EX P0, PT, R9, RZ, PT, P0 ;  /* 0x000000ff0900720c */ /* 0x000fe40003f05300 */
[----:B0-----:R-:W-:-:S05]  /*41a0*/  I2FP.F32.U32 R2, R10 ;  /* 0x0000000a00027245 */ /* 0x001fca0000201000 */
[----:B------:R-:W-:-:S04]  /*41b0*/  FMUL R2, R2, UR4 ;  /* 0x0000000402027c20 */ /* 0x000fc80008400000 */
[----:B------:R0:W1:Y:S02]  /*41c0*/  F2I.U32.TRUNC.NTZ R14, R2 ;  /* 0x00000002000e7305 */ /* 0x000064000020f000 */
[----:B----4-:R-:W-:Y:S05]  /*41d0*/  @!P0 BRA `(.L_x_105) ;  /* 0x0000000000288947 */ /* 0x010fea0003800000 */
[----:B------:R-:W4:Y:S02]  /*41e0*/  LDC R3, c[0x0][0x634] ;  /* 0x00018d00ff037b82 */ /* 0x000f240000000800 */
[----:B----4-:R-:W-:-:S05]  /*41f0*/  IADD3 R7, P0, R18, R3, RZ ;  /* 0x0000000312077210 */ /* 0x010fca0007f1e0ff */
[----:B------:R-:W-:-:S04]  /*4200*/  IMAD.X R11, RZ, RZ, R17, P0 ;  /* 0x000000ffff0b7224 */ /* 0x000fc800000e0611 */
[----:B0-----:R-:W-:-:S04]  /*4210*/  IMAD.WIDE.U32 R2, R11, R8, RZ ;  /* 0x000000080b027225 */ /* 0x001fc800078e00ff */
[----:B---3--:R-:W-:-:S04]  /*4220*/  IMAD.WIDE.U32 R4, P0, R7, R9, R2 ;  /* 0x0000000907047225 */ /* 0x008fc80007800002 */
[----:B------:R-:W-:-:S04]  /*4230*/  IMAD.WIDE.U32 R2, R7, R8, RZ ;  /* 0x0000000807027225 */ /* 0x000fc800078e00ff */
[----:B------:R-:W-:Y:S01]  /*4240*/  IMAD.X R7, RZ, RZ, RZ, P0 ;  /* 0x000000ffff077224 */ /* 0x000fe200000e06ff */
[----:B------:R-:W-:Y:S01]  /*4250*/  IADD3 RZ, P0, R3, R4, RZ ;  /* 0x0000000403ff7210 */ /* 0x000fe20007f1e0ff */
[----:B------:R-:W-:-:S04]  /*4260*/  IMAD.MOV.U32 R6, RZ, RZ, R5 ;  /* 0x000000ffff067224 */ /* 0x000fc800078e0005 */
[----:B------:R-:W-:-:S08]  /*4270*/  IMAD.WIDE.U32.X R6, R11, R9, R6, P0 ;  /* 0x000000090b067225 */ /* 0x000fd000000e0406 */
.L_x_105:
[----:B---3--:R-:W3:Y:S01]  /*4280*/  LDC.64 R26, c[0x0][0x640] ;  /* 0x00019000ff1a7b82 */ /* 0x008ee20000000a00 */
[-C--:B--2---:R-:W-:Y:S01]  /*4290*/  SHF.R.U64 R11, R6, R0.reuse, R7 ;  /* 0x00000000060b7219 */ /* 0x084fe20000001207 */
[----:B------:R-:W-:Y:S01]  /*42a0*/  IMAD.MOV.U32 R19, RZ, RZ, R17 ;  /* 0x000000ffff137224 */ /* 0x000fe200078e0011 */
[----:B------:R-:W-:Y:S01]  /*42b0*/  SHF.R.U32.HI R0, RZ, R0, R7 ;  /* 0x00000000ff007219 */ /* 0x000fe20000011607 */
[----:B-1----:R-:W-:Y:S01]  /*42c0*/  IMAD.MOV R14, RZ, RZ, -R14 ;  /* 0x000000ffff0e7224 */ /* 0x002fe200078e0a0e */
[----:B------:R-:W-:Y:S01]  /*42d0*/  IADD3 R5, P0, RZ, -R11, RZ ;  /* 0x8000000bff057210 */ /* 0x000fe20007f1e0ff */
[----:B------:R-:W-:Y:S01]  /*42e0*/  ULDC UR4, c[0x0][0x154] ;  /* 0x0000550000047ab9 */ /* 0x000fe20000000800 */
[----:B------:R-:W-:Y:S01]  /*42f0*/  IMAD.MOV.U32 R7, RZ, RZ, 0x1 ;  /* 0x00000001ff077424 */ /* 0x000fe200078e00ff */
[----:B------:R-:W1:Y:S01]  /*4300*/  LDC R4, c[0x0][0x618] ;  /* 0x00018600ff047b82 */ /* 0x000e620000000800 */
[----:B------:R-:W-:Y:S02]  /*4310*/  IMAD R22, R15, R14, R10 ;  /* 0x0000000e0f167224 */ /* 0x000fe400078e020a */
[----:B------:R-:W-:-:S04]  /*4320*/  IMAD.X R3, RZ, RZ, ~R0, P0 ;  /* 0x000000ffff037224 */ /* 0x000fc800000e0e00 */
[-C--:B------:R-:W-:Y:S01]  /*4330*/  IMAD R0, R3, R12.reuse, RZ ;  /* 0x0000000c03007224 */ /* 0x080fe200078e02ff */
[----:B------:R-:W2:Y:S01]  /*4340*/  LDC R6, c[0x0][0x608] ;  /* 0x00018200ff067b82 */ /* 0x000ea20000000800 */
[----:B0-----:R-:W-:-:S04]  /*4350*/  IMAD.WIDE.U32 R2, R5, R12, R18 ;  /* 0x0000000c05027225 */ /* 0x001fc800078e0012 */
[----:B------:R-:W-:Y:S01]  /*4360*/  IMAD R5, R5, R13, R0 ;  /* 0x0000000d05057224 */ /* 0x000fe200078e0200 */
[----:B------:R-:W-:Y:S02]  /*4370*/  I2FP.F32.U32 R0, R20 ;  /* 0x0000001400007245 */ /* 0x000fe40000201000 */
[----:B------:R-:W0:Y:S01]  /*4380*/  LDC R24, c[0x0][0x658] ;  /* 0x00019600ff187b82 */ /* 0x000e220000000800 */
[----:B------:R-:W-:Y:S01]  /*4390*/  IMAD.IADD R3, R3, 0x1, R5 ;  /* 0x0000000103037824 */ /* 0x000fe200078e0205 */
[----:B---3--:R-:W-:Y:S01]  /*43a0*/  ISETP.NE.U32.AND P0, PT, R26, RZ, PT ;  /* 0x000000ff1a00720c */ /* 0x008fe20003f05070 */
[----:B------:R-:W-:Y:S01]  /*43b0*/  FMUL R0, R0, UR4 ;  /* 0x0000000400007c20 */ /* 0x000fe20008400000 */
[----:B------:R-:W-:Y:S02]  /*43c0*/  IMAD.MOV.U32 R5, RZ, RZ, -0x1 ;  /* 0xffffffffff057424 */ /* 0x000fe400078e00ff */
[----:B------:R-:W-:Y:S01]  /*43d0*/  ISETP.NE.AND.EX P0, PT, R27, RZ, PT, P0 ;  /* 0x000000ff1b00720c */ /* 0x000fe20003f05300 */
[----:B------:R3:W4:Y:S01]  /*43e0*/  F2I.U32.TRUNC.NTZ R12, R0 ;  /* 0x00000000000c7305 */ /* 0x000722000020f000 */
[----:B------:R-:W3:Y:S01]  /*43f0*/  LDC R15, c[0x0][0x148] ;  /* 0x00005200ff0f7b82 */ /* 0x000ee20000000800 */
[----:B-1----:R-:W-:-:S02]  /*4400*/  SHF.R.U64 R10, R2, R4, R3 ;  /* 0x00000004020a7219 */ /* 0x002fc40000001203 */
[----:B------:R-:W-:-:S05]  /*4410*/  SHF.R.U32.HI R3, RZ, R4, R3 ;  /* 0x00000004ff037219 */ /* 0x000fca0000011603 */
[----:B------:R-:W1:Y:S01]  /*4420*/  LDC R14, c[0x0][0x600] ;  /* 0x00018000ff0e7b82 */ /* 0x000e620000000800 */
[-CC-:B--2---:R-:W-:Y:S02]  /*4430*/  SHF.R.U64 R8, R10, R6.reuse, R3.reuse ;  /* 0x000000060a087219 */ /* 0x184fe40000001203 */
[----:B------:R-:W-:-:S05]  /*4440*/  SHF.R.U32.HI R3, RZ, R6, R3 ;  /* 0x00000006ff037219 */ /* 0x000fca0000011603 */
[----:B------:R-:W2:Y:S01]  /*4450*/  LDC R21, c[0x0][0x648] ;  /* 0x00019200ff157b82 */ /* 0x000ea20000000800 */
[-CC-:B0-----:R-:W-:Y:S02]  /*4460*/  SHF.R.U64 R13, R8, R24.reuse, R3.reuse ;  /* 0x00000018080d7219 */ /* 0x181fe40000001203 */
[-C--:B------:R-:W-:Y:S02]  /*4470*/  SHF.L.U32 R5, R5, R24.reuse, RZ ;  /* 0x0000001805057219 */ /* 0x080fe400000006ff */
[-C--:B------:R-:W-:Y:S01]  /*4480*/  SHF.R.U32.HI R3, RZ, R24.reuse, R3 ;  /* 0x00000018ff037219 */ /* 0x080fe20000011603 */
[----:B------:R-:W-:Y:S01]  /*4490*/  IMAD.MOV.U32 R2, RZ, RZ, R13 ;  /* 0x000000ffff027224 */ /* 0x000fe200078e000d */
[----:B------:R-:W-:Y:S01]  /*44a0*/  SHF.L.U32 R24, R7, R24, RZ ;  /* 0x0000001807187219 */ /* 0x000fe200000006ff */
[----:B------:R-:W0:Y:S01]  /*44b0*/  LDC R25, c[0x0][0x638] ;  /* 0x00018e00ff197b82 */ /* 0x000e220000000800 */
[----:B------:R-:W-:-:S07]  /*44c0*/  LOP3.LUT R19, RZ, R5, RZ, 0x33, !PT ;  /* 0x00000005ff137212 */ /* 0x000fce00078e33ff */
[----:B------:R-:W0:Y:S01]  /*44d0*/  LDC R28, c[0x0][0x610] ;  /* 0x00018400ff1c7b82 */ /* 0x000e220000000800 */
[----:B----4-:R-:W-:Y:S05]  /*44e0*/  @!P0 BRA `(.L_x_106) ;  /* 0x0000000000288947 */ /* 0x010fea0003800000 */
[----:B---3--:R-:W3:Y:S02]  /*44f0*/  LDC R0, c[0x0][0x64c] ;  /* 0x00019300ff007b82 */ /* 0x008ee40000000800 */
        /* <DEDUP_REMOVED lines=9> */
.L_x_106:
[----:B------:R-:W4:Y:S01]  /*4590*/  LDC R4, c[0x0][0x65c] ;  /* 0x00019700ff047b82 */ /* 0x000f220000000800 */
[----:B--23--:R-:W-:Y:S01]  /*45a0*/  SHF.R.U64 R0, R2, R21, R3 ;  /* 0x0000001502007219 */ /* 0x00cfe20000001203 */
[----:B-1----:R-:W-:Y:S01]  /*45b0*/  VIADD R3, R14, 0xffffffff ;  /* 0xffffffff0e037836 */ /* 0x002fe20000000000 */
[----:B------:R-:W-:Y:S01]  /*45c0*/  LOP3.LUT R19, R8, R19, RZ, 0xc0, !PT ;  /* 0x0000001308137212 */ /* 0x000fe200078ec0ff */
[----:B------:R-:W-:Y:S02]  /*45d0*/  IMAD.MOV R12, RZ, RZ, -R12 ;  /* 0x000000ffff0c7224 */ /* 0x000fe400078e0a0c */
[----:B------:R-:W-:Y:S01]  /*45e0*/  IMAD.MOV R2, RZ, RZ, -R0 ;  /* 0x000000ffff027224 */ /* 0x000fe200078e0a00 */
[----:B------:R-:W-:Y:S01]  /*45f0*/  LOP3.LUT R3, R10, R3, RZ, 0xc0, !PT ;  /* 0x000000030a037212 */ /* 0x000fe200078ec0ff */
[----:B------:R-:W-:Y:S02]  /*4600*/  IMAD R19, R24, R0, R19 ;  /* 0x0000000018137224 */ /* 0x000fe400078e0213 */
[----:B0-----:R-:W-:-:S04]  /*4610*/  IMAD R0, R2, R25, R13 ;  /* 0x0000001902007224 */ /* 0x001fc800078e020d */
[----:B------:R-:W-:Y:S01]  /*4620*/  IMAD R2, R0, R14, R3 ;  /* 0x0000000e00027224 */ /* 0x000fe200078e0203 */
[----:B----4-:R-:W-:Y:S01]  /*4630*/  ISETP.NE.AND P0, PT, R4, 0x1, PT ;  /* 0x000000010400780c */ /* 0x010fe20003f05270 */
[----:B------:R-:W-:-:S05]  /*4640*/  IMAD.MOV.U32 R4, RZ, RZ, 0x1 ;  /* 0x00000001ff047424 */ /* 0x000fca00078e00ff */
[----:B------:R-:W-:-:S07]  /*4650*/  PRMT R0, R4, 0x7610, R0 ;  /* 0x0000761004007816 */ /* 0x000fce0000000000 */
[----:B------:R-:W-:-:S04]  /*4660*/  @P0 IMAD R22, R15, R12, R20 ;  /* 0x0000000c0f160224 */ /* 0x000fc800078e0214 */
[----:B------:R-:W-:-:S05]  /*4670*/  IMAD R19, R19, R28, R22 ;  /* 0x0000001c13137224 */ /* 0x000fca00078e0216 */
[----:B------:R-:W-:Y:S02]  /*4680*/  SEL R22, R2, R19, !P0 ;  /* 0x0000001302167207 */ /* 0x000fe40004000000 */
[----:B------:R-:W-:Y:S01]  /*4690*/  SEL R19, R19, R2, !P0 ;  /* 0x0000000213137207 */ /* 0x000fe20004000000 */
[----:B------:R-:W-:-:S07]  /*46a0*/  IMAD.MOV.U32 R2, RZ, RZ, R11 ;  /* 0x000000ffff027224 */ /* 0x000fce00078e000b */
.L_x_104:
[----:B------:R-:W-:Y:S02]  /*46b0*/  LOP3.LUT P0, RZ, R0, 0xff, RZ, 0xc0, !PT ;  /* 0x000000ff00ff7812 */ /* 0x000fe4000780c0ff */
[----:B------:R-:W-:-:S11]  /*46c0*/  LOP3.LUT R69, R69, 0x1, RZ, 0x3c, !PT ;  /* 0x0000000145457812 */ /* 0x000fd600078e3cff */
[----:B------:R-:W-:Y:S05]  /*46d0*/  @P0 BRA `(.L_x_107) ;  /* 0xffffffd000b80947 */ /* 0x000fea000383ffff */
[----:B------:R-:W-:Y:S05]  /*46e0*/  EXIT ;  /* 0x000000000000794d */ /* 0x000fea0003800000 */
.L_x_18:
[----:B------:R-:W-:-:S08]  /*46f0*/  ISETP.NE.AND P0, PT, R5, RZ, PT ;  /* 0x000000ff0500720c */ /* 0x000fd00003f05270 */
[----:B0-2---:R-:W0:-:S00]  /*4700*/  USETMAXREG.DEALLOC.CTAPOOL 0x28 ;  /* 0x00000028000079c8 */ /* 0x005e0000080e0500 */
[----:B------:R-:W-:Y:S05]  /*4710*/  @P0 EXIT ;  /* 0x000000000000094d */ /* 0x000fea0003800000 */
[----:B0-----:R-:W-:Y:S01]  /*4720*/  LOP3.LUT P0, RZ, R8, 0xff, RZ, 0xc0, !PT ;  /* 0x000000ff08ff7812 */ /* 0x001fe2000780c0ff */
[----:B------:R-:W-:Y:S02]  /*4730*/  IMAD.MOV.U32 R0, RZ, RZ, 0x1 ;  /* 0x00000001ff007424 */ /* 0x000fe400078e00ff */
[----:B------:R-:W-:-:S10]  /*4740*/  IMAD.MOV.U32 R6, RZ, RZ, RZ ;  /* 0x000000ffff067224 */ /* 0x000fd400078e00ff */
[----:B------:R-:W-:Y:S05]  /*4750*/  @!P0 BRA `(.L_x_108) ;  /* 0x0000000c003c8947 */ /* 0x000fea0003800000 */
[----:B------:R-:W0:Y:S01]  /*4760*/  S2UR UR8, SR_CgaCtaId ;  /* 0x00000000000879c3 */ /* 0x000e220000008800 */
[----:B------:R-:W-:Y:S01]  /*4770*/  LOP3.LUT P0, RZ, R4, 0x1f, RZ, 0xc0, !PT ;  /* 0x0000001f04ff7812 */ /* 0x000fe2000780c0ff */
[----:B------:R-:W-:Y:S01]  /*4780*/  ULDC UR5, c[0x0][0x658] ;  /* 0x0001960000057ab9 */ /* 0x000fe20000000800 */
[----:B------:R-:W-:Y:S01]  /*4790*/  UMOV UR6, 0xffffffff ;  /* 0xffffffff00067882 */ /* 0x000fe20000000000 */
[----:B------:R-:W-:Y:S01]  /*47a0*/  BSSY B0, `(.L_x_108) ;  /* 0x00000ca000007945 */ /* 0x000fe20003800000 */
[----:B------:R-:W-:Y:S01]  /*47b0*/  USHF.L.U32 UR6, UR6, UR5, URZ ;  /* 0x0000000506067299 */ /* 0x000fe2000800063f */
[C---:B------:R-:W-:Y:S01]  /*47c0*/  ISETP.NE.AND P2, PT, R3.reuse, RZ, PT ;  /* 0x000000ff0300720c */ /* 0x040fe20003f45270 */
[----:B------:R-:W-:Y:S01]  /*47d0*/  IMAD.MOV.U32 R10, RZ, RZ, 0x1 ;  /* 0x00000001ff0a7424 */ /* 0x000fe200078e00ff */
[----:B------:R-:W-:Y:S01]  /*47e0*/  ISETP.NE.OR P0, PT, R3, RZ, !P0 ;  /* 0x000000ff0300720c */ /* 0x000fe20004705670 */
[----:B------:R-:W-:Y:S01]  /*47f0*/  IMAD.MOV.U32 R0, RZ, RZ, 0x1 ;  /* 0x00000001ff007424 */ /* 0x000fe200078e00ff */
[----:B------:R-:W-:Y:S01]  /*4800*/  LOP3.LUT R7, R16, 0x2, RZ, 0xfc, !PT ;  /* 0x0000000210077812 */ /* 0x000fe200078efcff */
[----:B------:R-:W-:Y:S01]  /*4810*/  IMAD.MOV.U32 R6, RZ, RZ, RZ ;  /* 0x000000ffff067224 */ /* 0x000fe200078e00ff */
[----:B------:R-:W-:Y:S01]  /*4820*/  ULDC UR4, c[0x0][0x600] ;  /* 0x0001800000047ab9 */ /* 0x000fe20000000800 */
[----:B------:R-:W-:Y:S01]  /*4830*/  UMOV UR7, 0x1 ;  /* 0x0000000100077882 */ /* 0x000fe20000000000 */
[----:B------:R-:W-:-:S02]  /*4840*/  UIADD3 UR22, UR40, 0x1, URZ ;  /* 0x0000000128167890 */ /* 0x000fc4000fffe03f */
[----:B------:R-:W-:Y:S02]  /*4850*/  UIADD3 UR14, UR4, -0x1, URZ ;  /* 0xffffffff040e7890 */ /* 0x000fe4000fffe03f */
[----:B------:R-:W-:Y:S02]  /*4860*/  USHF.L.U32 UR16, UR7, UR5, URZ ;  /* 0x0000000507107299 */ /* 0x000fe4000800063f */
[----:B------:R-:W-:Y:S01]  /*4870*/  ULOP3.LUT UR15, URZ, UR6, URZ, 0x33, !UPT ;  /* 0x000000063f0f7292 */ /* 0x000fe2000f8e333f */
[----:B------:R-:W-:Y:S01]  /*4880*/  ULDC.64 UR20, c[0x0][0x198] ;  /* 0x0000660000147ab9 */ /* 0x000fe20000000a00 */
[----:B0-----:R-:W-:-:S05]  /*4890*/  IMAD.U32 R8, RZ, RZ, UR8 ;  /* 0x00000008ff087e24 */ /* 0x001fca000f8e00ff */
[----:B------:R-:W-:-:S07]  /*48a0*/  LEA R9, R8, 0x300, 0x9 ;  /* 0x0000030008097811 */ /* 0x000fce00078e48ff */
.L_x_120:
[----:B------:R-:W-:-:S03]  /*48b0*/  UMOV UR4, 0xffffffff ;  /* 0xffffffff00047882 */ /* 0x000fc60000000000 */
[----:B------:R-:W-:Y:S05]  /*48c0*/  BRA.DIV UR4, `(.L_x_109) ;  /* 0x0000001e04547947 */ /* 0x000fea000b800000 */
[----:B------:R-:W-:-:S13]  /*48d0*/  ELECT P6, URZ, PT ;  /* 0x00000000003f782f */ /* 0x000fda00038c0000 */
.L_x_157:
[----:B------:R-:W0:Y:S01]  /*48e0*/  LDC R3, c[0x0][0x28c] ;  /* 0x0000a300ff037b82 */ /* 0x000e220000000800 */
[----:B------:R-:W-:Y:S01]  /*48f0*/  BSSY B1, `(.L_x_110) ;  /* 0x000003b000017945 */ /* 0x000fe20003800000 */
[----:B0-----:R-:W-:-:S13]  /*4900*/  ISETP.LT.OR P6, PT, R3, 0x1, !P6 ;  /* 0x000000010300780c */ /* 0x001fda00077c1670 */
[----:B------:R-:W-:Y:S05]  /*4910*/  @P6 BRA `(.L_x_111) ;  /* 0x0000000000e06947 */ /* 0x000fea0003800000 */
[----:B------:R-:W-:Y:S02]  /*4920*/  IMAD R8, R19, 0x8, R8 ;  /* 0x0000000813087824 */ /* 0x000fe400078e0208 */
[----:B------:R-:W-:Y:S02]  /*4930*/  IMAD.SHL.U32 R22, R22, 0x40, RZ ;  /* 0x0000004016167824 */ /* 0x000fe400078e00ff */
[----:B------:R-:W-:Y:S02]  /*4940*/  IMAD.MOV.U32 R14, RZ, RZ, RZ ;  /* 0x000000ffff0e7224 */ /* 0x000fe400078e00ff */
[----:B------:R-:W-:Y:S02]  /*4950*/  IMAD.U32 R19, RZ, RZ, UR22 ;  /* 0x00000016ff137e24 */ /* 0x000fe4000f8e00ff */
[----:B------:R-:W-:Y:S02]  /*4960*/  IMAD.MOV.U32 R3, RZ, RZ, R0 ;  /* 0x000000ffff037224 */ /* 0x000fe400078e0000 */
[----:B------:R-:W-:-:S02]  /*4970*/  IMAD.MOV.U32 R4, RZ, RZ, R6 ;  /* 0x000000ffff047224 */ /* 0x000fc400078e0006 */
[----:B------:R-:W-:-:S07]  /*4980*/  IMAD.SHL.U32 R13, R8, 0x8, RZ ;  /* 0x00000008080d7824 */ /* 0x000fce00078e00ff */
.L_x_115:
[----:B------:R-:W0:Y:S01]  /*4990*/  S2UR UR4, SR_CgaCtaId ;  /* 0x00000000000479c3 */ /* 0x000e220000008800 */
[----:B------:R-:W-:-:S07]  /*49a0*/  MOV R5, 0x400 ;  /* 0x0000040000057802 */ /* 0x000fce0000000f00 */
[----:B------:R-:W1:Y:S01]  /*49b0*/  @!P2 LDC R11, c[0x0][0x500] ;  /* 0x00014000ff0bab82 */ /* 0x000e620000000800 */
[----:B0-----:R-:W-:-:S05]  /*49c0*/  IMAD.U32 R8, RZ, RZ, UR4 ;  /* 0x00000004ff087e24 */ /* 0x001fca000f8e00ff */
[----:B------:R-:W-:Y:S02]  /*49d0*/  LEA R15, R8, R5, 0x18 ;  /* 0x00000005080f7211 */ /* 0x000fe400078ec0ff */
[----:B------:R-:W-:-:S03]  /*49e0*/  SHF.L.U32 R5, R3, 0x1f, RZ ;  /* 0x0000001f03057819 */ /* 0x000fc600000006ff */
[----:B------:R-:W-:-:S04]  /*49f0*/  IMAD R12, R4, 0x8, R15 ;  /* 0x00000008040c7824 */ /* 0x000fc800078e020f */
[----:B------:R-:W0:Y:S02]  /*4a00*/  SYNCS.PHASECHK.TRANS64.TRYWAIT P1, [R12+URZ+0xe0], R5 ;  /* 0x0000e0050c0075a7 */ /* 0x000e24000802017f */
[----:B01----:R-:W-:Y:S05]  /*4a10*/  @!P1 BRA `(.L_x_112) ;  /* 0x0000001c00209947 */ /* 0x003fea0003800000 */
.L_x_158:
[----:B0-----:R-:W-:Y:S01]  /*4a20*/  PRMT R5, R7, 0x9910, RZ ;  /* 0x0000991007057816 */ /* 0x001fe200000000ff */
[----:B------:R0:W-:Y:S03]  /*4a30*/  @!P2 SYNCS.ARRIVE.TRANS64 RZ, [R12+URZ], R11 ;  /* 0x0000000b0cffa9a7 */ /* 0x0001e6000800003f */
[----:B------:R-:W-:-:S13]  /*4a40*/  ISETP.NE.AND P1, PT, R5, 0x2, PT ;  /* 0x000000020500780c */ /* 0x000fda0003f25270 */
[----:B0-----:R-:W-:Y:S05]  /*4a50*/  @P1 BRA `(.L_x_113) ;  /* 0x0000000000041947 */ /* 0x001fea0003800000 */
[----:B------:R-:W-:Y:S01]  /*4a60*/  BPT.TRAP 0x1 ;  /* 0x000000040000795c */ /* 0x000fe20000300000 */
.L_x_113:
[----:B------:R-:W-:Y:S05]  /*4a70*/  @P0 BRA `(.L_x_114) ;  /* 0x0000000000040947 */ /* 0x000fea0003800000 */
[----:B------:R-:W-:Y:S01]  /*4a80*/  BPT.TRAP 0x1 ;  /* 0x000000040000795c */ /* 0x000fe20000300000 */
.L_x_114:
[C---:B------:R-:W-:Y:S01]  /*4a90*/  IMAD R5, R4.reuse, 0x1000, R9 ;  /* 0x0000100004057824 */ /* 0x040fe200078e0209 */
[----:B------:R-:W-:Y:S01]  /*4aa0*/  R2UR UR8, R15 ;  /* 0x000000000f0872ca */ /* 0x000fe200000e0000 */
[----:B------:R-:W-:Y:S01]  /*4ab0*/  IMAD R15, R4, 0x1000, R15 ;  /* 0x00001000040f7824 */ /* 0x000fe200078e020f */
[----:B------:R-:W-:Y:S01]  /*4ac0*/  R2UR UR17, R13 ;  /* 0x000000000d1172ca */ /* 0x000fe200000e0000 */
[----:B------:R-:W-:Y:S01]  /*4ad0*/  VIADD R19, R19, 0xffffffff ;  /* 0xffffffff13137836 */ /* 0x000fe20000000000 */
[----:B------:R-:W-:Y:S01]  /*4ae0*/  R2UR UR5, R5 ;  /* 0x00000000050572ca */ /* 0x000fe200000e0000 */
[----:B------:R-:W-:Y:S01]  /*4af0*/  UIADD3 UR4, UP0, UR20, 0xf0, URZ ;  /* 0x000000f014047890 */ /* 0x000fe2000ff1e03f */
[----:B------:R-:W-:Y:S01]  /*4b00*/  R2UR UR11, R15 ;  /* 0x000000000f0b72ca */ /* 0x000fe200000e0000 */
[----:B------:R-:W-:Y:S01]  /*4b10*/  UIADD3 UR24, UP1, UR20, 0x1f0, URZ ;  /* 0x000001f014187890 */ /* 0x000fe2000ff3e03f */
[----:B------:R-:W-:Y:S01]  /*4b20*/  R2UR UR9, R12 ;  /* 0x000000000c0972ca */ /* 0x000fe200000e0000 */
[----:B------:R-:W-:Y:S01]  /*4b30*/  VIADD R4, R4, 0x1 ;  /* 0x0000000104047836 */ /* 0x000fe20000000000 */
[----:B------:R-:W-:Y:S01]  /*4b40*/  R2UR UR10, R14 ;  /* 0x000000000e0a72ca */ /* 0x000fe200000e0000 */
[----:B------:R-:W-:Y:S01]  /*4b50*/  UIADD3.X UR25, URZ, UR21, URZ, UP1, !UPT ;  /* 0x000000153f197290 */ /* 0x000fe20008ffe43f */
[----:B------:R-:W-:Y:S01]  /*4b60*/  R2UR UR12, R2 ;  /* 0x00000000020c72ca */ /* 0x000fe200000e0000 */
[----:B------:R-:W-:Y:S01]  /*4b70*/  UMOV UR19, 0xff0000 ;  /* 0x00ff000000137882 */ /* 0x000fe20000000000 */
[----:B------:R-:W-:Y:S01]  /*4b80*/  R2UR UR18, R22 ;  /* 0x00000000161272ca */ /* 0x000fe200000e0000 */
[----:B------:R-:W-:Y:S01]  /*4b90*/  UMOV UR6, 0x0 ;  /* 0x0000000000067882 */ /* 0x000fe20000000000 */
[----:B------:R-:W-:Y:S01]  /*4ba0*/  ISETP.GT.AND P3, PT, R19, 0x1, PT ;  /* 0x000000011300780c */ /* 0x000fe20003f64270 */
[----:B------:R-:W-:Y:S01]  /*4bb0*/  UIADD3 UR8, UR8, UR5, URZ ;  /* 0x0000000508087290 */ /* 0x000fe2000fffe03f */
[----:B------:R-:W-:Y:S01]  /*4bc0*/  ISETP.NE.AND P1, PT, R4, 0x1c, PT ;  /* 0x0000001c0400780c */ /* 0x000fe20003f25270 */
[----:B------:R-:W-:Y:S01]  /*4bd0*/  UIADD3.X UR5, URZ, UR21, URZ, UP0, !UPT ;  /* 0x000000153f057290 */ /* 0x000fe200087fe43f */
[----:B------:R-:W-:Y:S01]  /*4be0*/  VIADD R14, R14, 0x40 ;  /* 0x000000400e0e7836 */ /* 0x000fe20000000000 */
[----:B------:R-:W-:Y:S01]  /*4bf0*/  UIADD3 UR13, UR11, 0x1c300, URZ ;  /* 0x0001c3000b0d7890 */ /* 0x000fe2000fffe03f */
[----:B------:R-:W-:Y:S01]  /*4c00*/  SEL R12, RZ, 0x1, P1 ;  /* 0x00000001ff0c7807 */ /* 0x000fe20000800000 */
[----:B------:R-:W-:Y:S01]  /*4c10*/  UMOV UR7, 0x10000000 ;  /* 0x1000000000077882 */ /* 0x000fe20000000000 */
[----:B------:R-:W-:Y:S01]  /*4c20*/  UMOV UR11, UR17 ;  /* 0x00000011000b7c82 */ /* 0x000fe20008000000 */
[----:B------:R-:W-:-:S02]  /*4c30*/  SEL R4, R4, RZ, P1 ;  /* 0x000000ff04047207 */ /* 0x000fc40000800000 */
[----:B------:R-:W-:Y:S01]  /*4c40*/  LOP3.LUT R3, R3, R12, RZ, 0x3c, !PT ;  /* 0x0000000c03037212 */ /* 0x000fe200078e3cff */
[----:B------:R0:W-:Y:S02]  /*4c50*/  UTMALDG.3D.MULTICAST [UR8], [UR4], UR19, desc[UR6] ;  /* 0x00000608040073b4 */ /* 0x0001e40008011813 */
[----:B0-----:R-:W-:Y:S01]  /*4c60*/  UMOV UR8, UR13 ;  /* 0x0000000d00087c82 */ /* 0x001fe20008000000 */
[----:B------:R-:W-:Y:S02]  /*4c70*/  UMOV UR11, UR18 ;  /* 0x00000012000b7c82 */ /* 0x000fe40008000000 */
[----:B------:R0:W-:Y:S02]  /*4c80*/  UTMALDG.3D [UR8], [UR24], desc[UR6] ;  /* 0x00000608180075b4 */ /* 0x0001e40008011000 */
[----:B0-----:R-:W-:Y:S05]  /*4c90*/  @P3 BRA `(.L_x_115) ;  /* 0xfffffffc003c3947 */ /* 0x001fea000383ffff */
.L_x_111:
[----:B------:R-:W-:Y:S05]  /*4ca0*/  BSYNC B1 ;  /* 0x0000000000017941 */ /* 0x000fea0003800000 */
.L_x_110:
[----:B------:R-:W2:Y:S01]  /*4cb0*/  LDL.64 R20, [R1] ;  /* 0x0000000001147983 */ /* 0x000ea20000100a00 */
[----:B------:R-:W-:Y:S01]  /*4cc0*/  LOP3.LUT P4, RZ, R10, 0xff, RZ, 0xc0, !PT ;  /* 0x000000ff0aff7812 */ /* 0x000fe2000788c0ff */
[----:B------:R-:W-:Y:S01]  /*4cd0*/  VIADD R11, R6, UR40 ;  /* 0x00000028060b7c36 */ /* 0x000fe20008000000 */
[----:B------:R-:W-:Y:S01]  /*4ce0*/  ULDC.64 UR4, c[0x0][0x650] ;  /* 0x0001940000047ab9 */ /* 0x000fe20000000a00 */
[----:B------:R-:W-:Y:S01]  /*4cf0*/  IMAD.U32 R2, RZ, RZ, UR40 ;  /* 0x00000028ff027e24 */ /* 0x000fe2000f8e00ff */
[----:B------:R-:W-:Y:S01]  /*4d00*/  UISETP.GE.U32.AND UP0, UPT, UR40, 0x1c, UPT ;  /* 0x0000001c2800788c */ /* 0x000fe2000bf06070 */
[----:B------:R-:W-:Y:S01]  /*4d10*/  BSSY B1, `(.L_x_116) ;  /* 0x0000070000017945 */ /* 0x000fe20003800000 */
[----:B------:R-:W-:Y:S01]  /*4d20*/  ISETP.GT.U32.AND P1, PT, R11, 0x1b, PT ;  /* 0x0000001b0b00780c */ /* 0x000fe20003f24070 */
[----:B------:R-:W-:Y:S01]  /*4d30*/  IMAD.MOV.U32 R19, RZ, RZ, -0x1 ;  /* 0xffffffffff137424 */ /* 0x000fe200078e00ff */
[----:B------:R-:W-:Y:S01]  /*4d40*/  PRMT R10, RZ, 0x7610, R10 ;  /* 0x00007610ff0a7816 */ /* 0x000fe2000000000a */
[----:B------:R-:W-:Y:S01]  /*4d50*/  IMAD.MOV.U32 R22, RZ, RZ, -0x1 ;  /* 0xffffffffff167424 */ /* 0x000fe200078e00ff */
[----:B------:R-:W-:-:S02]  /*4d60*/  ISETP.LT.U32.AND P1, PT, R2, 0x1c, P1 ;  /* 0x0000001c0200780c */ /* 0x000fc40000f21070 */
[----:B------:R-:W-:Y:S01]  /*4d70*/  PLOP3.LUT P3, PT, PT, PT, UP0, 0x80, 0x0 ;  /* 0x000000000000781c */ /* 0x000fe20003f6f008 */
[----:B------:R-:W0:Y:S01]  /*4d80*/  @P4 S2R R8, SR_CgaCtaId ;  /* 0x0000000000084919 */ /* 0x000e220000008800 */
[----:B------:R-:W-:Y:S02]  /*4d90*/  @P4 MOV R3, 0x400 ;  /* 0x0000040000034802 */ /* 0x000fe40000000f00 */
[----:B------:R-:W-:Y:S02]  /*4da0*/  SEL R5, RZ, 0x1, !P1 ;  /* 0x00000001ff057807 */ /* 0x000fe40004800000 */
[----:B------:R-:W-:Y:S02]  /*4db0*/  SHF.R.U32.HI R2, RZ, 0x2, R11 ;  /* 0x00000002ff027819 */ /* 0x000fe4000001160b */
[----:B------:R-:W-:Y:S02]  /*4dc0*/  LOP3.LUT R0, R0, R5, RZ, 0x3c, !PT ;  /* 0x0000000500007212 */ /* 0x000fe400078e3cff */
[----:B0-----:R-:W-:-:S04]  /*4dd0*/  @P4 LEA R3, R8, R3, 0x18 ;  /* 0x0000000308034211 */ /* 0x001fc800078ec0ff */
[----:B------:R0:W-:Y:S02]  /*4de0*/  @P4 SYNCS.ARRIVE.TRANS64.A1T0 RZ, [R3+URZ+0x1f8], RZ ;  /* 0x0001f8ff03ff49a7 */ /* 0x0001e4000810003f */
[----:B0-----:R-:W-:-:S04]  /*4df0*/  IMAD.WIDE.U32 R2, R2, 0x24924925, RZ ;  /* 0x2492492502027825 */ /* 0x001fc800078e00ff */
[----:B------:R-:W-:Y:S01]  /*4e00*/  IMAD R6, R3, -0x1c, R11 ;  /* 0xffffffe403067824 */ /* 0x000fe200078e020b */
[--C-:B------:R-:W-:Y:S01]  /*4e10*/  @P3 LOP3.LUT R0, R0, 0x1, R3.reuse, 0x78, !PT ;  /* 0x0000000100003812 */ /* 0x100fe200078e7803 */
[----:B------:R-:W-:Y:S01]  /*4e20*/  IMAD.MOV.U32 R2, RZ, RZ, -0x1 ;  /* 0xffffffffff027424 */ /* 0x000fe200078e00ff */
[----:B------:R-:W-:Y:S02]  /*4e30*/  PRMT R3, RZ, 0x7610, R3 ;  /* 0x00007610ff037816 */ /* 0x000fe40000000003 */
[----:B--2---:R-:W-:-:S04]  /*4e40*/  IADD3 R18, P4, R18, R20, RZ ;  /* 0x0000001412127210 */ /* 0x004fc80007f9e0ff */
[----:B------:R-:W-:Y:S01]  /*4e50*/  ISETP.GE.U32.AND P1, PT, R18, UR4, PT ;  /* 0x0000000412007c0c */ /* 0x000fe2000bf26070 */
[----:B------:R-:W-:-:S05]  /*4e60*/  IMAD.X R17, R17, 0x1, R23, P4 ;  /* 0x0000000111117824 */ /* 0x000fca00020e0617 */
[----:B------:R-:W-:-:S13]  /*4e70*/  ISETP.GE.U32.AND.EX P1, PT, R17, UR5, PT, P1 ;  /* 0x0000000511007c0c */ /* 0x000fda000bf26110 */
[----:B------:R-:W-:Y:S05]  /*4e80*/  @P1 BRA `(.L_x_117) ;  /* 0x0000000400601947 */ /* 0x000fea0003800000 */
[----:B------:R-:W0:Y:S01]  /*4e90*/  S2R R12, SR_CTAID.X ;  /* 0x00000000000c7919 */ /* 0x000e220000002500 */
[----:B------:R-:W-:Y:S01]  /*4ea0*/  ULDC.64 UR4, c[0x0][0x628] ;  /* 0x00018a0000047ab9 */ /* 0x000fe20000000a00 */
[----:B------:R-:W-:Y:S01]  /*4eb0*/  ULDC UR7, c[0x0][0x630] ;  /* 0x00018c0000077ab9 */ /* 0x000fe20000000800 */
[----:B------:R-:W-:Y:S01]  /*4ec0*/  ISETP.NE.U32.AND P1, PT, RZ, UR4, PT ;  /* 0x00000004ff007c0c */ /* 0x000fe2000bf25070 */
[----:B------:R-:W1:Y:S01]  /*4ed0*/  S2R R13, SR_CTAID.Y ;  /* 0x00000000000d7919 */ /* 0x000e620000002600 */
[----:B------:R-:W-:Y:S01]  /*4ee0*/  ULDC UR8, c[0x0][0x150] ;  /* 0x0000540000087ab9 */ /* 0x000fe20000000800 */
[----:B------:R-:W-:Y:S01]  /*4ef0*/  IMAD.MOV.U32 R2, RZ, RZ, R18 ;  /* 0x000000ffff027224 */ /* 0x000fe200078e0012 */
[----:B------:R-:W-:Y:S01]  /*4f00*/  ISETP.NE.AND.EX P1, PT, RZ, UR5, PT, P1 ;  /* 0x00000005ff007c0c */ /* 0x000fe2000bf25310 */
[----:B------:R-:W-:Y:S01]  /*4f10*/  IMAD.MOV.U32 R3, RZ, RZ, R17 ;  /* 0x000000ffff037224 */ /* 0x000fe200078e0011 */
[----:B0-----:R-:W-:-:S11]  /*4f20*/  I2FP.F32.U32 R14, R12 ;  /* 0x0000000c000e7245 */ /* 0x001fd60000201000 */
[----:B------:R-:W-:Y:S05]  /*4f30*/  @!P1 BRA `(.L_x_118) ;  /* 0x0000000000289947 */ /* 0x000fea0003800000 */
[----:B------:R-:W-:Y:S02]  /*4f40*/  ULDC UR6, c[0x0][0x634] ;  /* 0x00018d0000067ab9 */ /* 0x000fe40000000800 */
[----:B------:R-:W-:-:S05]  /*4f50*/  IADD3 R3, P1, R18, UR6, RZ ;  /* 0x0000000612037c10 */ /* 0x000fca000ff3e0ff */
[----:B------:R-:W-:-:S04]  /*4f60*/  IMAD.X R11, RZ, RZ, R17, P1 ;  /* 0x000000ffff0b7224 */ /* 0x000fc800008e0611 */
[----:B------:R-:W-:-:S04]  /*4f70*/  IMAD.WIDE.U32 R4, R11, UR4, RZ ;  /* 0x000000040b047c25 */ /* 0x000fc8000f8e00ff */
[----:B------:R-:W-:-:S04]  /*4f80*/  IMAD.WIDE.U32 R4, P1, R3, UR5, R4 ;  /* 0x0000000503047c25 */ /* 0x000fc8000f820004 */
[----:B------:R-:W-:-:S04]  /*4f90*/  IMAD.WIDE.U32 R2, R3, UR4, RZ ;  /* 0x0000000403027c25 */ /* 0x000fc8000f8e00ff */
[----:B------:R-:W-:Y:S01]  /*4fa0*/  IMAD.MOV.U32 R2, RZ, RZ, R5 ;  /* 0x000000ffff027224 */ /* 0x000fe200078e0005 */
[----:B------:R-:W-:Y:S01]  /*4fb0*/  IADD3 RZ, P3, R3, R4, RZ ;  /* 0x0000000403ff7210 */ /* 0x000fe20007f7e0ff */
[----:B------:R-:W-:-:S04]  /*4fc0*/  IMAD.X R3, RZ, RZ, RZ, P1 ;  /* 0x000000ffff037224 */ /* 0x000fc800008e06ff */
[----:B------:R-:W-:-:S08]  /*4fd0*/  IMAD.WIDE.U32.X R2, R11, UR5, R2, P3 ;  /* 0x000000050b027c25 */ /* 0x000fd000098e0402 */
.L_x_118:
[----:B------:R-:W0:Y:S01]  /*4fe0*/  LDC R21, c[0x0][0x65c] ;  /* 0x00019700ff157b82 */ /* 0x000e220000000800 */
[--C-:B------:R-:W-:Y:S01]  /*4ff0*/  SHF.R.U64 R11, R2, UR7, R3.reuse ;  /* 0x00000007020b7c19 */ /* 0x100fe20008001203 */
[----:B------:R-:W-:Y:S01]  /*5000*/  FMUL R14, R14, UR8 ;  /* 0x000000080e0e7c20 */ /* 0x000fe20008400000 */
[----:B------:R-:W-:Y:S01]  /*5010*/  SHF.R.U32.HI R2, RZ, UR7, R3 ;  /* 0x00000007ff027c19 */ /* 0x000fe20008011603 */
[----:B------:R-:W-:Y:S01]  /*5020*/  ULDC UR6, c[0x0][0x154] ;  /* 0x0000550000067ab9 */ /* 0x000fe20000000800 */
[----:B------:R-:W-:Y:S01]  /*5030*/  IADD3 R15, P1, RZ, -R11, RZ ;  /* 0x8000000bff0f7210 */ /* 0x000fe20007f3e0ff */
[----:B------:R-:W-:Y:S01]  /*5040*/  ULDC.64 UR4, c[0x0][0x620] ;  /* 0x0001880000047ab9 */ /* 0x000fe20000000a00 */
[----:B-1----:R-:W-:Y:S01]  /*5050*/  I2FP.F32.U32 R3, R13 ;  /* 0x0000000d00037245 */ /* 0x002fe20000201000 */
[----:B------:R-:W1:Y:S01]  /*5060*/  LDC R19, c[0x0][0x144] ;  /* 0x00005100ff137b82 */ /* 0x000e620000000800 */
[----:B------:R-:W2:Y:S01]  /*5070*/  F2I.U32.TRUNC.NTZ R14, R14 ;  /* 0x0000000e000e7305 */ /* 0x000ea2000020f000 */
[----:B------:R-:W-:-:S02]  /*5080*/  IMAD.X R2, RZ, RZ, ~R2, P1 ;  /* 0x000000ffff027224 */ /* 0x000fc400008e0e02 */
[----:B------:R-:W-:Y:S01]  /*5090*/  FMUL R4, R3, UR6 ;  /* 0x0000000603047c20 */ /* 0x000fe20008400000 */
[----:B------:R-:W-:Y:S01]  /*50a0*/  IMAD.MOV.U32 R3, RZ, RZ, R17 ;  /* 0x000000ffff037224 */ /* 0x000fe200078e0011 */
[----:B------:R-:W-:Y:S01]  /*50b0*/  ULDC.64 UR6, c[0x0][0x640] ;  /* 0x0001900000067ab9 */ /* 0x000fe20000000a00 */
[----:B------:R-:W-:Y:S01]  /*50c0*/  IMAD R2, R2, UR4, RZ ;  /* 0x0000000402027c24 */ /* 0x000fe2000f8e02ff */
[----:B------:R-:W4:Y:S01]  /*50d0*/  LDC R20, c[0x0][0x148] ;  /* 0x00005200ff147b82 */ /* 0x000f220000000800 */
[----:B------:R-:W-:Y:S01]  /*50e0*/  ISETP.NE.U32.AND P1, PT, RZ, UR6, PT ;  /* 0x00000006ff007c0c */ /* 0x000fe2000bf25070 */
[----:B------:R-:W3:Y:S01]  /*50f0*/  F2I.U32.TRUNC.NTZ R4, R4 ;  /* 0x0000000400047305 */ /* 0x000ee2000020f000 */
[----:B------:R-:W-:Y:S02]  /*5100*/  IMAD R5, R15, UR5, R2 ;  /* 0x000000050f057c24 */ /* 0x000fe4000f8e0202 */
[----:B------:R-:W-:Y:S01]  /*5110*/  IMAD.MOV.U32 R2, RZ, RZ, R18 ;  /* 0x000000ffff027224 */ /* 0x000fe200078e0012 */
[----:B------:R-:W-:-:S02]  /*5120*/  ISETP.NE.AND.EX P1, PT, RZ, UR7, PT, P1 ;  /* 0x00000007ff007c0c */ /* 0x000fc4000bf25310 */
[----:B0-----:R-:W-:Y:S01]  /*5130*/  ISETP.NE.AND P4, PT, R21, 0x1, PT ;  /* 0x000000011500780c */ /* 0x001fe20003f85270 */
[----:B------:R-:W-:Y:S01]  /*5140*/  IMAD.WIDE.U32 R2, R15, UR4, R2 ;  /* 0x000000040f027c25 */ /* 0x000fe2000f8e0002 */
[----:B------:R-:W-:-:S03]  /*5150*/  ULDC UR4, c[0x0][0x618] ;  /* 0x0001860000047ab9 */ /* 0x000fc60000000800 */
[----:B--2---:R-:W-:Y:S02]  /*5160*/  IMAD.MOV R14, RZ, RZ, -R14 ;  /* 0x000000ffff0e7224 */ /* 0x004fe400078e0a0e */
[----:B------:R-:W-:Y:S02]  /*5170*/  IMAD.IADD R3, R3, 0x1, R5 ;  /* 0x0000000103037824 */ /* 0x000fe400078e0205 */
[----:B-1----:R-:W-:-:S03]  /*5180*/  IMAD R12, R19, R14, R12 ;  /* 0x0000000e130c7224 */ /* 0x002fc600078e020c */
[--C-:B------:R-:W-:Y:S01]  /*5190*/  SHF.R.U64 R14, R2, UR4, R3.reuse ;  /* 0x00000004020e7c19 */ /* 0x100fe20008001203 */
[----:B---3--:R-:W-:Y:S01]  /*51a0*/  IMAD.MOV R2, RZ, RZ, -R4 ;  /* 0x000000ffff027224 */ /* 0x008fe200078e0a04 */
[----:B------:R-:W-:Y:S01]  /*51b0*/  SHF.R.U32.HI R3, RZ, UR4, R3 ;  /* 0x00000004ff037c19 */ /* 0x000fe20008011603 */
[----:B------:R-:W-:Y:S02]  /*51c0*/  ULDC UR4, c[0x0][0x608] ;  /* 0x0001820000047ab9 */ /* 0x000fe40000000800 */
[----:B----4-:R-:W-:Y:S01]  /*51d0*/  @P4 IMAD R12, R20, R2, R13 ;  /* 0x00000002140c4224 */ /* 0x010fe200078e020d */
[--C-:B------:R-:W-:Y:S02]  /*51e0*/  SHF.R.U64 R19, R14, UR4, R3.reuse ;  /* 0x000000040e137c19 */ /* 0x100fe40008001203 */
[----:B------:R-:W-:Y:S01]  /*51f0*/  SHF.R.U32.HI R2, RZ, UR4, R3 ;  /* 0x00000004ff027c19 */ /* 0x000fe20008011603 */
[----:B------:R-:W-:-:S03]  /*5200*/  ULDC UR4, c[0x0][0x658] ;  /* 0x0001960000047ab9 */ /* 0x000fc60000000800 */
[--C-:B------:R-:W-:Y:S02]  /*5210*/  SHF.R.U64 R13, R19, UR4, R2.reuse ;  /* 0x00000004130d7c19 */ /* 0x100fe40008001202 */
[----:B------:R-:W-:-:S03]  /*5220*/  SHF.R.U32.HI R2, RZ, UR4, R2 ;  /* 0x00000004ff027c19 */ /* 0x000fc60008011602 */
[----:B------:R-:W-:Y:S02]  /*5230*/  IMAD.MOV.U32 R4, RZ, RZ, R13 ;  /* 0x000000ffff047224 */ /* 0x000fe400078e000d */
[----:B------:R-:W-:Y:S01]  /*5240*/  IMAD.MOV.U32 R3, RZ, RZ, R2 ;  /* 0x000000ffff037224 */ /* 0x000fe200078e0002 */
[----:B------:R-:W-:Y:S06]  /*5250*/  @!P1 BRA `(.L_x_119) ;  /* 0x00000000002c9947 */ /* 0x000fec0003800000 */
        /* <DEDUP_REMOVED lines=9> */
[----:B------:R-:W-:-:S04]  /*52f0*/  IMAD.WIDE.U32.X R2, R15, UR7, R2, P3 ;  /* 0x000000070f027c25 */ /* 0x000fc800098e0402 */
[----:B------:R-:W-:-:S07]  /*5300*/  IMAD.MOV.U32 R4, RZ, RZ, R2 ;  /* 0x000000ffff047224 */ /* 0x000fce00078e0002 */
.L_x_119:
[----:B------:R-:W-:Y:S01]  /*5310*/  ULDC UR4, c[0x0][0x648] ;  /* 0x0001920000047ab9 */ /* 0x000fe20000000800 */
[----:B------:R-:W-:Y:S01]  /*5320*/  LOP3.LUT R2, R19, UR15, RZ, 0xc0, !PT ;  /* 0x0000000f13027c12 */ /* 0x000fe2000f8ec0ff */
[----:B------:R-:W-:Y:S01]  /*5330*/  ULDC UR5, c[0x0][0x610] ;  /* 0x0001840000057ab9 */ /* 0x000fe20000000800 */
[----:B------:R-:W-:Y:S01]  /*5340*/  SHF.R.U64 R3, R4, UR4, R3 ;  /* 0x0000000404037c19 */ /* 0x000fe20008001203 */
[----:B------:R-:W-:Y:S01]  /*5350*/  ULDC UR4, c[0x0][0x638] ;  /* 0x00018e0000047ab9 */ /* 0x000fe20000000800 */
[----:B------:R-:W-:-:S03]  /*5360*/  LOP3.LUT R14, R14, UR14, RZ, 0xc0, !PT ;  /* 0x0000000e0e0e7c12 */ /* 0x000fc6000f8ec0ff */
[----:B------:R-:W-:Y:S02]  /*5370*/  IMAD.MOV R4, RZ, RZ, -R3 ;  /* 0x000000ffff047224 */ /* 0x000fe400078e0a03 */
[----:B------:R-:W-:Y:S02]  /*5380*/  IMAD R3, R3, UR16, R2 ;  /* 0x0000001003037c24 */ /* 0x000fe4000f8e0202 */
[----:B------:R-:W-:Y:S01]  /*5390*/  IMAD R13, R4, UR4, R13 ;  /* 0x00000004040d7c24 */ /* 0x000fe2000f8e020d */
[----:B------:R-:W-:Y:S01]  /*53a0*/  ULDC UR4, c[0x0][0x600] ;  /* 0x0001800000047ab9 */ /* 0x000fe20000000800 */
[----:B------:R-:W-:Y:S02]  /*53b0*/  IMAD R12, R3, UR5, R12 ;  /* 0x00000005030c7c24 */ /* 0x000fe4000f8e020c */
[----:B------:R-:W-:Y:S02]  /*53c0*/  IMAD R13, R13, UR4, R14 ;  /* 0x000000040d0d7c24 */ /* 0x000fe4000f8e020e */
[----:B------:R-:W-:-:S02]  /*53d0*/  IMAD.MOV.U32 R3, RZ, RZ, 0x1 ;  /* 0x00000001ff037424 */ /* 0x000fc400078e00ff */
[----:B------:R-:W-:Y:S01]  /*53e0*/  IMAD.MOV.U32 R2, RZ, RZ, R11 ;  /* 0x000000ffff027224 */ /* 0x000fe200078e000b */
[----:B------:R-:W-:Y:S02]  /*53f0*/  SEL R22, R13, R12, !P4 ;  /* 0x0000000c0d167207 */ /* 0x000fe40006000000 */
[----:B------:R-:W-:-:S07]  /*5400*/  SEL R19, R12, R13, !P4 ;  /* 0x0000000d0c137207 */ /* 0x000fce0006000000 */
.L_x_117:
[----:B------:R-:W-:Y:S05]  /*5410*/  BSYNC B1 ;  /* 0x0000000000017941 */ /* 0x000fea0003800000 */
.L_x_116:
[----:B------:R-:W-:-:S13]  /*5420*/  LOP3.LUT P1, RZ, R3, 0xff, RZ, 0xc0, !PT ;  /* 0x000000ff03ff7812 */ /* 0x000fda000782c0ff */
[----:B------:R-:W-:Y:S05]  /*5430*/  @P1 BRA `(.L_x_120) ;  /* 0xfffffff4001c1947 */ /* 0x000fea000383ffff */
[----:B------:R-:W-:Y:S05]  /*5440*/  BSYNC B0 ;  /* 0x0000000000007941 */ /* 0x000fea0003800000 */
.L_x_108:
[----:B------:R-:W-:-:S03]  /*5450*/  UMOV UR4, 0xffffffff ;  /* 0xffffffff00047882 */ /* 0x000fc60000000000 */
[----:B------:R-:W-:Y:S05]  /*5460*/  BRA.DIV UR4, `(.L_x_121) ;  /* 0x0000001204a07947 */ /* 0x000fea000b800000 */
[----:B------:R-:W-:-:S13]  /*5470*/  ELECT P6, URZ, PT ;  /* 0x00000000003f782f */ /* 0x000fda00038c0000 */
.L_x_161:
[----:B------:R-:W-:Y:S04]  /*5480*/  BSSY B0, `(.L_x_122) ;  /* 0x0000103000007945 */ /* 0x000fe80003800000 */
[----:B------:R-:W-:Y:S05]  /*5490*/  @!P6 BRA `(.L_x_123) ;  /* 0x000000100004e947 */ /* 0x000fea0003800000 */
[----:B------:R-:W-:-:S04]  /*54a0*/  LOP3.LUT R16, R16, 0x2, RZ, 0xfc, !PT ;  /* 0x0000000210107812 */ /* 0x000fc800078efcff */
[----:B------:R-:W-:-:S13]  /*54b0*/  ISETP.NE.AND P0, PT, R16, 0x3, PT ;  /* 0x000000031000780c */ /* 0x000fda0003f05270 */
[----:B------:R-:W-:Y:S05]  /*54c0*/  @!P0 BRA `(.L_x_124) ;  /* 0x0000000000048947 */ /* 0x000fea0003800000 */
[----:B------:R-:W-:Y:S01]  /*54d0*/  BPT.TRAP 0x1 ;  /* 0x000000040000795c */ /* 0x000fe20000300000 */
.L_x_124:
[----:B------:R-:W0:Y:S01]  /*54e0*/  S2R R3, SR_CgaCtaId ;  /* 0x0000000000037919 */ /* 0x000e220000008800 */
[----:B------:R-:W-:-:S04]  /*54f0*/  MOV R2, 0x400 ;  /* 0x0000040000027802 */ /* 0x000fc80000000f00 */
[----:B0-----:R-:W-:Y:S02]  /*5500*/  LEA R3, R3, R2, 0x18 ;  /* 0x0000000203037211 */ /* 0x001fe400078ec0ff */
[----:B------:R-:W-:-:S03]  /*5510*/  SHF.L.U32 R2, R0, 0x1f, RZ ;  /* 0x0000001f00027819 */ /* 0x000fc600000006ff */
[----:B------:R-:W-:-:S04]  /*5520*/  VIADD R3, R3, 0xe0 ;  /* 0x000000e003037836 */ /* 0x000fc80000000000 */
[C---:B------:R-:W-:Y:S02]  /*5530*/  IMAD R7, R6.reuse, 0x8, R3 ;  /* 0x0000000806077824 */ /* 0x040fe400078e0203 */
[----:B------:R-:W-:Y:S02]  /*5540*/  VIADD R6, R6, 0x1 ;  /* 0x0000000106067836 */ /* 0x000fe40000000000 */
[----:B------:R-:W0:Y:S03]  /*5550*/  SYNCS.PHASECHK.TRANS64.TRYWAIT P0, [R7+URZ], R2 ;  /* 0x00000002070075a7 */ /* 0x000e26000800017f */
[----:B------:R-:W-:-:S04]  /*5560*/  ISETP.NE.AND P1, PT, R6, 0x1c, PT ;  /* 0x0000001c0600780c */ /* 0x000fc80003f25270 */
[----:B------:R-:W-:Y:S02]  /*5570*/  SEL R5, RZ, 0x1, P1 ;  /* 0x00000001ff057807 */ /* 0x000fe40000800000 */
[----:B------:R-:W-:Y:S02]  /*5580*/  SEL R6, R6, RZ, P1 ;  /* 0x000000ff06067207 */ /* 0x000fe40000800000 */
[----:B------:R-:W-:-:S03]  /*5590*/  LOP3.LUT R5, R0, R5, RZ, 0x3c, !PT ;  /* 0x0000000500057212 */ /* 0x000fc600078e3cff */
[----:B------:R-:W-:Y:S01]  /*55a0*/  IMAD R9, R6, 0x8, R3 ;  /* 0x0000000806097824 */ /* 0x000fe200078e0203 */
[----:B------:R-:W-:Y:S01]  /*55b0*/  SHF.L.U32 R4, R5, 0x1f, RZ ;  /* 0x0000001f05047819 */ /* 0x000fe200000006ff */
[----:B0-----:R-:W-:Y:S06]  /*55c0*/  @!P0 BRA `(.L_x_125) ;  /* 0x0000001000688947 */ /* 0x001fec0003800000 */
.L_x_162:
[----:B------:R-:W1:Y:S01]  /*55d0*/  SYNCS.PHASECHK.TRANS64.TRYWAIT P0, [R9+URZ], R4 ;  /* 0x00000004090075a7 */ /* 0x000e62000800017f */
[----:B------:R-:W-:-:S05]  /*55e0*/  VIADD R0, R6, 0x1 ;  /* 0x0000000106007836 */ /* 0x000fca0000000000 */
[----:B------:R-:W-:-:S04]  /*55f0*/  ISETP.NE.AND P1, PT, R0, 0x1c, PT ;  /* 0x0000001c0000780c */ /* 0x000fc80003f25270 */
[----:B0-----:R-:W-:Y:S02]  /*5600*/  SEL R2, RZ, 0x1, P1 ;  /* 0x00000001ff027807 */ /* 0x001fe40000800000 */
[----:B------:R-:W-:Y:S02]  /*5610*/  SEL R0, R0, RZ, P1 ;  /* 0x000000ff00007207 */ /* 0x000fe40000800000 */
[----:B------:R-:W-:-:S03]  /*5620*/  LOP3.LUT R7, R5, R2, RZ, 0x3c, !PT ;  /* 0x0000000205077212 */ /* 0x000fc600078e3cff */
[----:B------:R-:W-:Y:S01]  /*5630*/  IMAD R6, R0, 0x8, R3 ;  /* 0x0000000800067824 */ /* 0x000fe200078e0203 */
[----:B------:R-:W-:Y:S01]  /*5640*/  SHF.L.U32 R5, R7, 0x1f, RZ ;  /* 0x0000001f07057819 */ /* 0x000fe200000006ff */
[----:B-1----:R-:W-:Y:S06]  /*5650*/  @!P0 BRA `(.L_x_126) ;  /* 0x0000001000588947 */ /* 0x002fec0003800000 */
.L_x_163:
[----:B------:R-:W1:Y:S01]  /*5660*/  SYNCS.PHASECHK.TRANS64.TRYWAIT P0, [R6+URZ], R5 ;  /* 0x00000005060075a7 */ /* 0x000e62000800017f */
[----:B------:R-:W-:-:S05]  /*5670*/  VIADD R0, R0, 0x1 ;  /* 0x0000000100007836 */ /* 0x000fca0000000000 */
[----:B------:R-:W-:-:S04]  /*5680*/  ISETP.NE.AND P1, PT, R0, 0x1c, PT ;  /* 0x0000001c0000780c */ /* 0x000fc80003f25270 */
[----:B------:R-:W-:Y:S02]  /*5690*/  SEL R2, RZ, 0x1, P1 ;  /* 0x00000001ff027807 */ /* 0x000fe40000800000 */
[----:B------:R-:W-:Y:S02]  /*56a0*/  SEL R0, R0, RZ, P1 ;  /* 0x000000ff00007207 */ /* 0x000fe40000800000 */
[----:B------:R-:W-:-:S03]  /*56b0*/  LOP3.LUT R7, R7, R2, RZ, 0x3c, !PT ;  /* 0x0000000207077212 */ /* 0x000fc600078e3cff */
[----:B0-----:R-:W-:Y:S01]  /*56c0*/  IMAD R9, R0, 0x8, R3 ;  /* 0x0000000800097824 */ /* 0x001fe200078e0203 */
[----:B------:R-:W-:Y:S01]  /*56d0*/  SHF.L.U32 R4, R7, 0x1f, RZ ;  /* 0x0000001f07047819 */ /* 0x000fe200000006ff */
[----:B-1----:R-:W-:Y:S06]  /*56e0*/  @!P0 BRA `(.L_x_127) ;  /* 0x0000001000488947 */ /* 0x002fec0003800000 */
.L_x_164:
        /* <DEDUP_REMOVED lines=9> */
.L_x_165:
        /* <DEDUP_REMOVED lines=9> */
.L_x_166:
        /* <DEDUP_REMOVED lines=9> */
.L_x_167:
        /* <DEDUP_REMOVED lines=9> */
.L_x_168:
        /* <DEDUP_REMOVED lines=9> */
.L_x_169:
        /* <DEDUP_REMOVED lines=9> */
.L_x_170:
        /* <DEDUP_REMOVED lines=9> */
.L_x_171:
        /* <DEDUP_REMOVED lines=9> */
.L_x_172:
        /* <DEDUP_REMOVED lines=9> */
.L_x_173:
        /* <DEDUP_REMOVED lines=9> */
.L_x_174:
        /* <DEDUP_REMOVED lines=9> */
.L_x_175:
        /* <DEDUP_REMOVED lines=9> */
.L_x_176:
        /* <DEDUP_REMOVED lines=9> */
.L_x_177:
        /* <DEDUP_REMOVED lines=9> */
.L_x_178:
        /* <DEDUP_REMOVED lines=9> */
.L_x_179:
        /* <DEDUP_REMOVED lines=9> */
.L_x_180:
        /* <DEDUP_REMOVED lines=9> */
.L_x_181:
        /* <DEDUP_REMOVED lines=9> */
.L_x_182:
        /* <DEDUP_REMOVED lines=9> */
.L_x_183:
        /* <DEDUP_REMOVED lines=9> */
.L_x_184:
        /* <DEDUP_REMOVED lines=9> */
.L_x_185:
        /* <DEDUP_REMOVED lines=9> */
.L_x_186:
        /* <DEDUP_REMOVED lines=9> */
.L_x_187:
[----:B------:R-:W1:Y:S01]  /*63e0*/  SYNCS.PHASECHK.TRANS64.TRYWAIT P0, [R6+URZ], R5 ;  /* 0x00000005060075a7 */ /* 0x000e62000800017f */
[----:B------:R-:W-:-:S05]  /*63f0*/  VIADD R0, R0, 0x1 ;  /* 0x0000000100007836 */ /* 0x000fca0000000000 */
[----:B------:R-:W-:-:S04]  /*6400*/  ISETP.NE.AND P1, PT, R0, 0x1c, PT ;  /* 0x0000001c0000780c */ /* 0x000fc80003f25270 */
[----:B------:R-:W-:Y:S02]  /*6410*/  SEL R2, RZ, 0x1, P1 ;  /* 0x00000001ff027807 */ /* 0x000fe40000800000 */
[----:B------:R-:W-:Y:S02]  /*6420*/  SEL R0, R0, RZ, P1 ;  /* 0x000000ff00007207 */ /* 0x000fe40000800000 */
[----:B------:R-:W-:Y:S01]  /*6430*/  LOP3.LUT R2, R7, R2, RZ, 0x3c, !PT ;  /* 0x0000000207027212 */ /* 0x000fe200078e3cff */
[----:B-1----:R-:W-:Y:S06]  /*6440*/  @!P0 BRA `(.L_x_151) ;  /* 0x0000000800d08947 */ /* 0x002fec0003800000 */
.L_x_188:
[----:B------:R-:W-:Y:S01]  /*6450*/  IMAD R3, R0, 0x8, R3 ;  /* 0x0000000800037824 */ /* 0x000fe200078e0203 */
[----:B------:R-:W-:-:S07]  /*6460*/  SHF.L.U32 R0, R2, 0x1f, RZ ;  /* 0x0000001f02007819 */ /* 0x000fce00000006ff */
.L_x_152:
[----:B--2---:R2:W4:Y:S02]  /*6470*/  SYNCS.PHASECHK.TRANS64.TRYWAIT P0, [R3+URZ], R0 ;  /* 0x00000000030075a7 */ /* 0x004524000800017f */
[----:B----4-:R-:W-:Y:S05]  /*6480*/  @!P0 NANOSLEEP.SYNCS 0x989680 ;  /* 0x009896800000895d */ /* 0x010fea0003900000 */
[----:B------:R-:W4:Y:S02]  /*6490*/  @!P0 SYNCS.PHASECHK.TRANS64 P0, [R3+URZ], R0 ;  /* 0x00000000030085a7 */ /* 0x000f24000800007f */
[----:B----4-:R-:W-:Y:S05]  /*64a0*/  @!P0 BRA `(.L_x_152) ;  /* 0xfffffffc00f08947 */ /* 0x010fea000383ffff */
.L_x_123:
[----:B------:R-:W-:Y:S05]  /*64b0*/  BSYNC B0 ;  /* 0x0000000000007941 */ /* 0x000fea0003800000 */
.L_x_122:
[----:B------:R-:W-:Y:S05]  /*64c0*/  EXIT ;  /* 0x000000000000794d */ /* 0x000fea0003800000 */
.L_x_20:
[----:B-1----:R1:W2:Y:S02]  /*64d0*/  SYNCS.PHASECHK.TRANS64.TRYWAIT P0, [R64+URZ], R3 ;  /* 0x00000003400075a7 */ /* 0x0022a4000800017f */
[----:B--2---:R-:W-:Y:S05]  /*64e0*/  @!P0 NANOSLEEP.SYNCS 0x989680 ;  /* 0x009896800000895d */ /* 0x004fea0003900000 */
[----:B------:R-:W2:Y:S02]  /*64f0*/  @!P0 SYNCS.PHASECHK.TRANS64 P0, [R64+URZ], R3 ;  /* 0x00000003400085a7 */ /* 0x000ea4000800007f */
[----:B--2---:R-:W-:Y:S05]  /*6500*/  @!P0 BRA `(.L_x_20) ;  /* 0xfffffffc00f08947 */ /* 0x004fea000383ffff */
[----:B------:R-:W-:Y:S05]  /*6510*/  BRA `(.L_x_153) ;  /* 0xffffffb4003c7947 */ /* 0x000fea000383ffff */
.L_x_25:
[----:B--2---:R2:W3:Y:S02]  /*6520*/  SYNCS.PHASECHK.TRANS64.TRYWAIT P1, [R3+URZ], R0 ;  /* 0x00000000030075a7 */ /* 0x0044e4000802017f */
[----:B---3--:R-:W-:Y:S05]  /*6530*/  @!P1 NANOSLEEP.SYNCS 0x989680 ;  /* 0x009896800000995d */ /* 0x008fea0003900000 */
[----:B------:R-:W3:Y:S02]  /*6540*/  @!P1 SYNCS.PHASECHK.TRANS64 P1, [R3+URZ], R0 ;  /* 0x00000000030095a7 */ /* 0x000ee4000802007f */
[----:B---3--:R-:W-:Y:S05]  /*6550*/  @!P1 BRA `(.L_x_25) ;  /* 0xfffffffc00f09947 */ /* 0x008fea000383ffff */
[----:B------:R-:W-:Y:S05]  /*6560*/  BRA `(.L_x_24) ;  /* 0xffffffb400a47947 */ /* 0x000fea000383ffff */
.L_x_30:
[----:B--2---:R-:W-:-:S04]  /*6570*/  IMAD.U32 R5, RZ, RZ, UR4 ;  /* 0x00000004ff057e24 */ /* 0x004fc8000f8e00ff */
[----:B------:R2:W3:Y:S03]  /*6580*/  SYNCS.PHASECHK.TRANS64.TRYWAIT P1, [R5+URZ], R4 ;  /* 0x00000004050075a7 */ /* 0x0004e6000802017f */
[----:B---3--:R-:W-:Y:S05]  /*6590*/  @!P1 NANOSLEEP.SYNCS 0x989680 ;  /* 0x009896800000995d */ /* 0x008fea0003900000 */
[----:B------:R-:W3:Y:S02]  /*65a0*/  @!P1 SYNCS.PHASECHK.TRANS64 P1, [R5+URZ], R4 ;  /* 0x00000004050095a7 */ /* 0x000ee4000802007f */
[----:B---3--:R-:W-:Y:S05]  /*65b0*/  @!P1 BRA `(.L_x_30) ;  /* 0xfffffffc00ec9947 */ /* 0x008fea000383ffff */
[----:B------:R-:W-:Y:S05]  /*65c0*/  BRA `(.L_x_29) ;  /* 0xffffffb8001c7947 */ /* 0x000fea000383ffff */
.L_x_36:
[----:B-1----:R1:W2:Y:S02]  /*65d0*/  SYNCS.PHASECHK.TRANS64.TRYWAIT P0, [R64+URZ+0x10], R3 ;  /* 0x00001003400075a7 */ /* 0x0022a4000800017f */
[----:B--2---:R-:W-:Y:S05]  /*65e0*/  @!P0 NANOSLEEP.SYNCS 0x989680 ;  /* 0x009896800000895d */ /* 0x004fea0003900000 */
[----:B------:R-:W2:Y:S02]  /*65f0*/  @!P0 SYNCS.PHASECHK.TRANS64 P0, [R64+URZ+0x10], R3 ;  /* 0x00001003400085a7 */ /* 0x000ea4000800007f */
[----:B--2---:R-:W-:Y:S05]  /*6600*/  @!P0 BRA `(.L_x_36) ;  /* 0xfffffffc00f08947 */ /* 0x004fea000383ffff */
[----:B------:R-:W-:Y:S05]  /*6610*/  BRA `(.L_x_154) ;  /* 0xffffffbc00287947 */ /* 0x000fea000383ffff */
.L_x_109:
[----:B------:R-:W-:Y:S01]  /*6620*/  BSSY B1, `(.L_x_155) ;  /* 0x0000006000017945 */ /* 0x000fe20003800000 */
[----:B------:R-:W-:-:S07]  /*6630*/  IMAD.MOV.U32 R15, RZ, RZ, -0x1 ;  /* 0xffffffffff0f7424 */ /* 0x000fce00078e00ff */
[----:B---3-5:R-:W-:Y:S05]  /*6640*/  WARPSYNC.COLLECTIVE R15, `(.L_x_156) ;  /* 0x000000000f0c7348 */ /* 0x028fea0003c00000 */
[----:B------:R-:W-:Y:S02]  /*6650*/  ELECT P6, UR62, PT ;  /* 0x00000000003e782f */ /* 0x000fe400038c0000 */
[----:B------:R-:W-:Y:S01]  /*6660*/  MOV R14, UR62 ;  /* 0x0000003e000e7c02 */ /* 0x000fe20008000f00 */
[----:B---3-5:R-:W-:Y:S10]  /*6670*/  ENDCOLLECTIVE ;  /* 0x000000000000791b */ /* 0x028ff40003800000 */
.L_x_156:
[----:B------:R-:W-:Y:S05]  /*6680*/  BSYNC B1 ;  /* 0x0000000000017941 */ /* 0x000fea0003800000 */
.L_x_155:
[----:B------:R-:W-:Y:S05]  /*6690*/  BRA `(.L_x_157) ;  /* 0xffffffe000907947 */ /* 0x000fea000383ffff */
.L_x_112:
[----:B0-----:R0:W1:Y:S02]  /*66a0*/  SYNCS.PHASECHK.TRANS64.TRYWAIT P1, [R12+URZ+0xe0], R5 ;  /* 0x0000e0050c0075a7 */ /* 0x001064000802017f */
[----:B-1----:R-:W-:Y:S05]  /*66b0*/  @!P1 NANOSLEEP.SYNCS 0x989680 ;  /* 0x009896800000995d */ /* 0x002fea0003900000 */
[----:B------:R-:W1:Y:S02]  /*66c0*/  @!P1 SYNCS.PHASECHK.TRANS64 P1, [R12+URZ+0xe0], R5 ;  /* 0x0000e0050c0095a7 */ /* 0x000e64000802007f */
[----:B-1----:R-:W-:Y:S05]  /*66d0*/  @!P1 BRA `(.L_x_112) ;  /* 0xfffffffc00f09947 */ /* 0x002fea000383ffff */
[----:B------:R-:W-:Y:S05]  /*66e0*/  BRA `(.L_x_158) ;  /* 0xffffffe000cc7947 */ /* 0x000fea000383ffff */
.L_x_121:
[----:B------:R-:W-:Y:S01]  /*66f0*/  BSSY B0, `(.L_x_159) ;  /* 0x0000006000007945 */ /* 0x000fe20003800000 */
[----:B------:R-:W-:-:S07]  /*6700*/  IMAD.MOV.U32 R15, RZ, RZ, -0x1 ;  /* 0xffffffffff0f7424 */ /* 0x000fce00078e00ff */
[----:B---3-5:R-:W-:Y:S05]  /*6710*/  WARPSYNC.COLLECTIVE R15, `(.L_x_160) ;  /* 0x000000000f0c7348 */ /* 0x028fea0003c00000 */
[----:B------:R-:W-:Y:S02]  /*6720*/  ELECT P6, UR62, PT ;  /* 0x00000000003e782f */ /* 0x000fe400038c0000 */
[----:B------:R-:W-:Y:S01]  /*6730*/  MOV R14, UR62 ;  /* 0x0000003e000e7c02 */ /* 0x000fe20008000f00 */
[----:B---3-5:R-:W-:Y:S10]  /*6740*/  ENDCOLLECTIVE ;  /* 0x000000000000791b */ /* 0x028ff40003800000 */
.L_x_160:
[----:B------:R-:W-:Y:S05]  /*6750*/  BSYNC B0 ;  /* 0x0000000000007941 */ /* 0x000fea0003800000 */
.L_x_159:
[----:B------:R-:W-:Y:S05]  /*6760*/  BRA `(.L_x_161) ;  /* 0xffffffec00447947 */ /* 0x000fea000383ffff */
.L_x_125:
[----:B0-----:R0:W1:Y:S02]  /*6770*/  SYNCS.PHASECHK.TRANS64.TRYWAIT P0, [R7+URZ], R2 ;  /* 0x00000002070075a7 */ /* 0x001064000800017f */
[----:B-1----:R-:W-:Y:S05]  /*6780*/  @!P0 NANOSLEEP.SYNCS 0x989680 ;  /* 0x009896800000895d */ /* 0x002fea0003900000 */
[----:B------:R-:W1:Y:S02]  /*6790*/  @!P0 SYNCS.PHASECHK.TRANS64 P0, [R7+URZ], R2 ;  /* 0x00000002070085a7 */ /* 0x000e64000800007f */
[----:B-1----:R-:W-:Y:S05]  /*67a0*/  @!P0 BRA `(.L_x_125) ;  /* 0xfffffffc00f08947 */ /* 0x002fea000383ffff */
[----:B------:R-:W-:Y:S05]  /*67b0*/  BRA `(.L_x_162) ;  /* 0xffffffec00847947 */ /* 0x000fea000383ffff */
.L_x_126:
[----:B0-----:R0:W1:Y:S02]  /*67c0*/  SYNCS.PHASECHK.TRANS64.TRYWAIT P0, [R9+URZ], R4 ;  /* 0x00000004090075a7 */ /* 0x001064000800017f */
[----:B-1----:R-:W-:Y:S05]  /*67d0*/  @!P0 NANOSLEEP.SYNCS 0x989680 ;  /* 0x009896800000895d */ /* 0x002fea0003900000 */
[----:B------:R-:W1:Y:S02]  /*67e0*/  @!P0 SYNCS.PHASECHK.TRANS64 P0, [R9+URZ], R4 ;  /* 0x00000004090085a7 */ /* 0x000e64000800007f */
[----:B-1----:R-:W-:Y:S05]  /*67f0*/  @!P0 BRA `(.L_x_126) ;  /* 0xfffffffc00f08947 */ /* 0x002fea000383ffff */
[----:B------:R-:W-:Y:S05]  /*6800*/  BRA `(.L_x_163) ;  /* 0xffffffec00947947 */ /* 0x000fea000383ffff */
.L_x_127:
[----:B0-----:R0:W1:Y:S02]  /*6810*/  SYNCS.PHASECHK.TRANS64.TRYWAIT P0, [R6+URZ], R5 ;  /* 0x00000005060075a7 */ /* 0x001064000800017f */
[----:B-1----:R-:W-:Y:S05]  /*6820*/  @!P0 NANOSLEEP.SYNCS 0x989680 ;  /* 0x009896800000895d */ /* 0x002fea0003900000 */
[----:B------:R-:W1:Y:S02]  /*6830*/  @!P0 SYNCS.PHASECHK.TRANS64 P0, [R6+URZ], R5 ;  /* 0x00000005060085a7 */ /* 0x000e64000800007f */
[----:B-1----:R-:W-:Y:S05]  /*6840*/  @!P0 BRA `(.L_x_127) ;  /* 0xfffffffc00f08947 */ /* 0x002fea000383ffff */
[----:B------:R-:W-:Y:S05]  /*6850*/  BRA `(.L_x_164) ;  /* 0xffffffec00a47947 */ /* 0x000fea000383ffff */
.L_x_128:
[----:B0-----:R0:W1:Y:S02]  /*6860*/  SYNCS.PHASECHK.TRANS64.TRYWAIT P0, [R9+URZ], R4 ;  /* 0x00000004090075a7 */ /* 0x001064000800017f */
[----:B-1----:R-:W-:Y:S05]  /*6870*/  @!P0 NANOSLEEP.SYNCS 0x989680 ;  /* 0x009896800000895d */ /* 0x002fea0003900000 */
[----:B------:R-:W1:Y:S02]  /*6880*/  @!P0 SYNCS.PHASECHK.TRANS64 P0, [R9+URZ], R4 ;  /* 0x00000004090085a7 */ /* 0x000e64000800007f */
[----:B-1----:R-:W-:Y:S05]  /*6890*/  @!P0 BRA `(.L_x_128) ;  /* 0xfffffffc00f08947 */ /* 0x002fea000383ffff */
[----:B------:R-:W-:Y:S05]  /*68a0*/  BRA `(.L_x_165) ;  /* 0xffffffec00b47947 */ /* 0x000fea000383ffff */
.L_x_129:
[----:B0-----:R0:W1:Y:S02]  /*68b0*/  SYNCS.PHASECHK.TRANS64.TRYWAIT P0, [R6+URZ], R5 ;  /* 0x00000005060075a7 */ /* 0x001064000800017f */
[----:B-1----:R-:W-:Y:S05]  /*68c0*/  @!P0 NANOSLEEP.SYNCS 0x989680 ;  /* 0x009896800000895d */ /* 0x002fea0003900000 */
[----:B------:R-:W1:Y:S02]  /*68d0*/  @!P0 SYNCS.PHASECHK.TRANS64 P0, [R6+URZ], R5 ;  /* 0x00000005060085a7 */ /* 0x000e64000800007f */
[----:B-1----:R-:W-:Y:S05]  /*68e0*/  @!P0 BRA `(.L_x_129) ;  /* 0xfffffffc00f08947 */ /* 0x002fea000383ffff */
[----:B------:R-:W-:Y:S05]  /*68f0*/  BRA `(.L_x_166) ;  /* 0xffffffec00c47947 */ /* 0x000fea000383ffff */
.L_x_130:
[----:B0-----:R0:W1:Y:S02]  /*6900*/  SYNCS.PHASECHK.TRANS64.TRYWAIT P0, [R9+URZ], R4 ;  /* 0x00000004090075a7 */ /* 0x001064000800017f */
[----:B-1----:R-:W-:Y:S05]  /*6910*/  @!P0 NANOSLEEP.SYNCS 0x989680 ;  /* 0x009896800000895d */ /* 0x002fea0003900000 */
[----:B------:R-:W1:Y:S02]  /*6920*/  @!P0 SYNCS.PHASECHK.TRANS64 P0, [R9+URZ], R4 ;  /* 0x00000004090085a7 */ /* 0x000e64000800007f */
[----:B-1----:R-:W-:Y:S05]  /*6930*/  @!P0 BRA `(.L_x_130) ;  /* 0xfffffffc00f08947 */ /* 0x002fea000383ffff */
[----:B------:R-:W-:Y:S05]  /*6940*/  BRA `(.L_x_167) ;  /* 0xffffffec00d47947 */ /* 0x000fea000383ffff */
.L_x_131:
[----:B0-----:R0:W1:Y:S02]  /*6950*/  SYNCS.PHASECHK.TRANS64.TRYWAIT P0, [R6+URZ], R5 ;  /* 0x00000005060075a7 */ /* 0x001064000800017f */
[----:B-1----:R-:W-:Y:S05]  /*6960*/  @!P0 NANOSLEEP.SYNCS 0x989680 ;  /* 0x009896800000895d */ /* 0x002fea0003900000 */
[----:B------:R-:W1:Y:S02]  /*6970*/  @!P0 SYNCS.PHASECHK.TRANS64 P0, [R6+URZ], R5 ;  /* 0x00000005060085a7 */ /* 0x000e64000800007f */
[----:B-1----:R-:W-:Y:S05]  /*6980*/  @!P0 BRA `(.L_x_131) ;  /* 0xfffffffc00f08947 */ /* 0x002fea000383ffff */
[----:B------:R-:W-:Y:S05]  /*6990*/  BRA `(.L_x_168) ;  /* 0xffffffec00e47947 */ /* 0x000fea000383ffff */
.L_x_132:
[----:B0-----:R0:W1:Y:S02]  /*69a0*/  SYNCS.PHASECHK.TRANS64.TRYWAIT P0, [R9+URZ], R4 ;  /* 0x00000004090075a7 */ /* 0x001064000800017f */
[----:B-1----:R-:W-:Y:S05]  /*69b0*/  @!P0 NANOSLEEP.SYNCS 0x989680 ;  /* 0x009896800000895d */ /* 0x002fea0003900000 */
[----:B------:R-:W1:Y:S02]  /*69c0*/  @!P0 SYNCS.PHASECHK.TRANS64 P0, [R9+URZ], R4 ;  /* 0x00000004090085a7 */ /* 0x000e64000800007f */
[----:B-1----:R-:W-:Y:S05]  /*69d0*/  @!P0 BRA `(.L_x_132) ;  /* 0xfffffffc00f08947 */ /* 0x002fea000383ffff */
[----:B------:R-:W-:Y:S05]  /*69e0*/  BRA `(.L_x_169) ;  /* 0xffffffec00f47947 */ /* 0x000fea000383ffff */
.L_x_133:
[----:B0-----:R0:W1:Y:S02]  /*69f0*/  SYNCS.PHASECHK.TRANS64.TRYWAIT P0, [R6+URZ], R5 ;  /* 0x00000005060075a7 */ /* 0x001064000800017f */
[----:B-1----:R-:W-:Y:S05]  /*6a00*/  @!P0 NANOSLEEP.SYNCS 0x989680 ;  /* 0x009896800000895d */ /* 0x002fea0003900000 */
[----:B------:R-:W1:Y:S02]  /*6a10*/  @!P0 SYNCS.PHASECHK.TRANS64 P0, [R6+URZ], R5 ;  /* 0x00000005060085a7 */ /* 0x000e64000800007f */
[----:B-1----:R-:W-:Y:S05]  /*6a20*/  @!P0 BRA `(.L_x_133) ;  /* 0xfffffffc00f08947 */ /* 0x002fea000383ffff */
[----:B------:R-:W-:Y:S05]  /*6a30*/  BRA `(.L_x_170) ;  /* 0xfffffff000047947 */ /* 0x000fea000383ffff */
.L_x_134:
[----:B0-----:R0:W1:Y:S02]  /*6a40*/  SYNCS.PHASECHK.TRANS64.TRYWAIT P0, [R9+URZ], R4 ;  /* 0x00000004090075a7 */ /* 0x001064000800017f */
[----:B-1----:R-:W-:Y:S05]  /*6a50*/  @!P0 NANOSLEEP.SYNCS 0x989680 ;  /* 0x009896800000895d */ /* 0x002fea0003900000 */
[----:B------:R-:W1:Y:S02]  /*6a60*/  @!P0 SYNCS.PHASECHK.TRANS64 P0, [R9+URZ], R4 ;  /* 0x00000004090085a7 */ /* 0x000e64000800007f */
[----:B-1----:R-:W-:Y:S05]  /*6a70*/  @!P0 BRA `(.L_x_134) ;  /* 0xfffffffc00f08947 */ /* 0x002fea000383ffff */
[----:B------:R-:W-:Y:S05]  /*6a80*/  BRA `(.L_x_171) ;  /* 0xfffffff000147947 */ /* 0x000fea000383ffff */
.L_x_135:
[----:B0-----:R0:W1:Y:S02]  /*6a90*/  SYNCS.PHASECHK.TRANS64.TRYWAIT P0, [R6+URZ], R5 ;  /* 0x00000005060075a7 */ /* 0x001064000800017f */
[----:B-1----:R-:W-:Y:S05]  /*6aa0*/  @!P0 NANOSLEEP.SYNCS 0x989680 ;  /* 0x009896800000895d */ /* 0x002fea0003900000 */
[----:B------:R-:W1:Y:S02]  /*6ab0*/  @!P0 SYNCS.PHASECHK.TRANS64 P0, [R6+URZ], R5 ;  /* 0x00000005060085a7 */ /* 0x000e64000800007f */
[----:B-1----:R-:W-:Y:S05]  /*6ac0*/  @!P0 BRA `(.L_x_135) ;  /* 0xfffffffc00f08947 */ /* 0x002fea000383ffff */
[----:B------:R-:W-:Y:S05]  /*6ad0*/  BRA `(.L_x_172) ;  /* 0xfffffff000247947 */ /* 0x000fea000383ffff */
.L_x_136:
[----:B0-----:R0:W1:Y:S02]  /*6ae0*/  SYNCS.PHASECHK.TRANS64.TRYWAIT P0, [R9+URZ], R4 ;  /* 0x00000004090075a7 */ /* 0x001064000800017f */
[----:B-1----:R-:W-:Y:S05]  /*6af0*/  @!P0 NANOSLEEP.SYNCS 0x989680 ;  /* 0x009896800000895d */ /* 0x002fea0003900000 */
[----:B------:R-:W1:Y:S02]  /*6b00*/  @!P0 SYNCS.PHASECHK.TRANS64 P0, [R9+URZ], R4 ;  /* 0x00000004090085a7 */ /* 0x000e64000800007f */
[----:B-1----:R-:W-:Y:S05]  /*6b10*/  @!P0 BRA `(.L_x_136) ;  /* 0xfffffffc00f08947 */ /* 0x002fea000383ffff */
[----:B------:R-:W-:Y:S05]  /*6b20*/  BRA `(.L_x_173) ;  /* 0xfffffff000347947 */ /* 0x000fea000383ffff */
.L_x_137:
[----:B0-----:R0:W1:Y:S02]  /*6b30*/  SYNCS.PHASECHK.TRANS64.TRYWAIT P0, [R6+URZ], R5 ;  /* 0x00000005060075a7 */ /* 0x001064000800017f */
[----:B-1----:R-:W-:Y:S05]  /*6b40*/  @!P0 NANOSLEEP.SYNCS 0x989680 ;  /* 0x009896800000895d */ /* 0x002fea0003900000 */
[----:B------:R-:W1:Y:S02]  /*6b50*/  @!P0 SYNCS.PHASECHK.TRANS64 P0, [R6+URZ], R5 ;  /* 0x00000005060085a7 */ /* 0x000e64000800007f */
[----:B-1----:R-:W-:Y:S05]  /*6b60*/  @!P0 BRA `(.L_x_137) ;  /* 0xfffffffc00f08947 */ /* 0x002fea000383ffff */
[----:B------:R-:W-:Y:S05]  /*6b70*/  BRA `(.L_x_174) ;  /* 0xfffffff000447947 */ /* 0x000fea000383ffff */
.L_x_138:
[----:B0-----:R0:W1:Y:S02]  /*6b80*/  SYNCS.PHASECHK.TRANS64.TRYWAIT P0, [R9+URZ], R4 ;  /* 0x00000004090075a7 */ /* 0x001064000800017f */
[----:B-1----:R-:W-:Y:S05]  /*6b90*/  @!P0 NANOSLEEP.SYNCS 0x989680 ;  /* 0x009896800000895d */ /* 0x002fea0003900000 */
[----:B------:R-:W1:Y:S02]  /*6ba0*/  @!P0 SYNCS.PHASECHK.TRANS64 P0, [R9+URZ], R4 ;  /* 0x00000004090085a7 */ /* 0x000e64000800007f */
[----:B-1----:R-:W-:Y:S05]  /*6bb0*/  @!P0 BRA `(.L_x_138) ;  /* 0xfffffffc00f08947 */ /* 0x002fea000383ffff */
[----:B------:R-:W-:Y:S05]  /*6bc0*/  BRA `(.L_x_175) ;  /* 0xfffffff000547947 */ /* 0x000fea000383ffff */
.L_x_139:
[----:B0-----:R0:W1:Y:S02]  /*6bd0*/  SYNCS.PHASECHK.TRANS64.TRYWAIT P0, [R6+URZ], R5 ;  /* 0x00000005060075a7 */ /* 0x001064000800017f */
[----:B-1----:R-:W-:Y:S05]  /*6be0*/  @!P0 NANOSLEEP.SYNCS 0x989680 ;  /* 0x009896800000895d */ /* 0x002fea0003900000 */
[----:B------:R-:W1:Y:S02]  /*6bf0*/  @!P0 SYNCS.PHASECHK.TRANS64 P0, [R6+URZ], R5 ;  /* 0x00000005060085a7 */ /* 0x000e64000800007f */
[----:B-1----:R-:W-:Y:S05]  /*6c00*/  @!P0 BRA `(.L_x_139) ;  /* 0xfffffffc00f08947 */ /* 0x002fea000383ffff */
[----:B------:R-:W-:Y:S05]  /*6c10*/  BRA `(.L_x_176) ;  /* 0xfffffff000647947 */ /* 0x000fea000383ffff */
.L_x_140:
[----:B0-----:R0:W1:Y:S02]  /*6c20*/  SYNCS.PHASECHK.TRANS64.TRYWAIT P0, [R9+URZ], R4 ;  /* 0x00000004090075a7 */ /* 0x001064000800017f */
[----:B-1----:R-:W-:Y:S05]  /*6c30*/  @!P0 NANOSLEEP.SYNCS 0x989680 ;  /* 0x009896800000895d */ /* 0x002fea0003900000 */
[----:B------:R-:W1:Y:S02]  /*6c40*/  @!P0 SYNCS.PHASECHK.TRANS64 P0, [R9+URZ], R4 ;  /* 0x00000004090085a7 */ /* 0x000e64000800007f */
[----:B-1----:R-:W-:Y:S05]  /*6c50*/  @!P0 BRA `(.L_x_140) ;  /* 0xfffffffc00f08947 */ /* 0x002fea000383ffff */
[----:B------:R-:W-:Y:S05]  /*6c60*/  BRA `(.L_x_177) ;  /* 0xfffffff000747947 */ /* 0x000fea000383ffff */
.L_x_141:
[----:B0-----:R0:W1:Y:S02]  /*6c70*/  SYNCS.PHASECHK.TRANS64.TRYWAIT P0, [R6+URZ], R5 ;  /* 0x00000005060075a7 */ /* 0x001064000800017f */
[----:B-1----:R-:W-:Y:S05]  /*6c80*/  @!P0 NANOSLEEP.SYNCS 0x989680 ;  /* 0x009896800000895d */ /* 0x002fea0003900000 */
[----:B------:R-:W1:Y:S02]  /*6c90*/  @!P0 SYNCS.PHASECHK.TRANS64 P0, [R6+URZ], R5 ;  /* 0x00000005060085a7 */ /* 0x000e64000800007f */
[----:B-1----:R-:W-:Y:S05]  /*6ca0*/  @!P0 BRA `(.L_x_141) ;  /* 0xfffffffc00f08947 */ /* 0x002fea000383ffff */
[----:B------:R-:W-:Y:S05]  /*6cb0*/  BRA `(.L_x_178) ;  /* 0xfffffff000847947 */ /* 0x000fea000383ffff */
.L_x_142:
[----:B0-----:R0:W1:Y:S02]  /*6cc0*/  SYNCS.PHASECHK.TRANS64.TRYWAIT P0, [R9+URZ], R4 ;  /* 0x00000004090075a7 */ /* 0x001064000800017f */
[----:B-1----:R-:W-:Y:S05]  /*6cd0*/  @!P0 NANOSLEEP.SYNCS 0x989680 ;  /* 0x009896800000895d */ /* 0x002fea0003900000 */
[----:B------:R-:W1:Y:S02]  /*6ce0*/  @!P0 SYNCS.PHASECHK.TRANS64 P0, [R9+URZ], R4 ;  /* 0x00000004090085a7 */ /* 0x000e64000800007f */
[----:B-1----:R-:W-:Y:S05]  /*6cf0*/  @!P0 BRA `(.L_x_142) ;  /* 0xfffffffc00f08947 */ /* 0x002fea000383ffff */
[----:B------:R-:W-:Y:S05]  /*6d00*/  BRA `(.L_x_179) ;  /* 0xfffffff000947947 */ /* 0x000fea000383ffff */
.L_x_143:
[----:B0-----:R0:W1:Y:S02]  /*6d10*/  SYNCS.PHASECHK.TRANS64.TRYWAIT P0, [R6+URZ], R5 ;  /* 0x00000005060075a7 */ /* 0x001064000800017f */
[----:B-1----:R-:W-:Y:S05]  /*6d20*/  @!P0 NANOSLEEP.SYNCS 0x989680 ;  /* 0x009896800000895d */ /* 0x002fea0003900000 */
[----:B------:R-:W1:Y:S02]  /*6d30*/  @!P0 SYNCS.PHASECHK.TRANS64 P0, [R6+URZ], R5 ;  /* 0x00000005060085a7 */ /* 0x000e64000800007f */
[----:B-1----:R-:W-:Y:S05]  /*6d40*/  @!P0 BRA `(.L_x_143) ;  /* 0xfffffffc00f08947 */ /* 0x002fea000383ffff */
[----:B------:R-:W-:Y:S05]  /*6d50*/  BRA `(.L_x_180) ;  /* 0xfffffff000a47947 */ /* 0x000fea000383ffff */
.L_x_144:
[----:B0-----:R0:W1:Y:S02]  /*6d60*/  SYNCS.PHASECHK.TRANS64.TRYWAIT P0, [R9+URZ], R4 ;  /* 0x00000004090075a7 */ /* 0x001064000800017f */
[----:B-1----:R-:W-:Y:S05]  /*6d70*/  @!P0 NANOSLEEP.SYNCS 0x989680 ;  /* 0x009896800000895d */ /* 0x002fea0003900000 */
[----:B------:R-:W1:Y:S02]  /*6d80*/  @!P0 SYNCS.PHASECHK.TRANS64 P0, [R9+URZ], R4 ;  /* 0x00000004090085a7 */ /* 0x000e64000800007f */
[----:B-1----:R-:W-:Y:S05]  /*6d90*/  @!P0 BRA `(.L_x_144) ;  /* 0xfffffffc00f08947 */ /* 0x002fea000383ffff */
[----:B------:R-:W-:Y:S05]  /*6da0*/  BRA `(.L_x_181) ;  /* 0xfffffff000b47947 */ /* 0x000fea000383ffff */
.L_x_145:
[----:B0-----:R0:W1:Y:S02]  /*6db0*/  SYNCS.PHASECHK.TRANS64.TRYWAIT P0, [R6+URZ], R5 ;  /* 0x00000005060075a7 */ /* 0x001064000800017f */
[----:B-1----:R-:W-:Y:S05]  /*6dc0*/  @!P0 NANOSLEEP.SYNCS 0x989680 ;  /* 0x009896800000895d */ /* 0x002fea0003900000 */
[----:B------:R-:W1:Y:S02]  /*6dd0*/  @!P0 SYNCS.PHASECHK.TRANS64 P0, [R6+URZ], R5 ;  /* 0x00000005060085a7 */ /* 0x000e64000800007f */
[----:B-1----:R-:W-:Y:S05]  /*6de0*/  @!P0 BRA `(.L_x_145) ;  /* 0xfffffffc00f08947 */ /* 0x002fea000383ffff */
[----:B------:R-:W-:Y:S05]  /*6df0*/  BRA `(.L_x_182) ;  /* 0xfffffff000c47947 */ /* 0x000fea000383ffff */
.L_x_146:
[----:B0-----:R0:W1:Y:S02]  /*6e00*/  SYNCS.PHASECHK.TRANS64.TRYWAIT P0, [R9+URZ], R4 ;  /* 0x00000004090075a7 */ /* 0x001064000800017f */
[----:B-1----:R-:W-:Y:S05]  /*6e10*/  @!P0 NANOSLEEP.SYNCS 0x989680 ;  /* 0x009896800000895d */ /* 0x002fea0003900000 */
[----:B------:R-:W1:Y:S02]  /*6e20*/  @!P0 SYNCS.PHASECHK.TRANS64 P0, [R9+URZ], R4 ;  /* 0x00000004090085a7 */ /* 0x000e64000800007f */
[----:B-1----:R-:W-:Y:S05]  /*6e30*/  @!P0 BRA `(.L_x_146) ;  /* 0xfffffffc00f08947 */ /* 0x002fea000383ffff */
[----:B------:R-:W-:Y:S05]  /*6e40*/  BRA `(.L_x_183) ;  /* 0xfffffff000d47947 */ /* 0x000fea000383ffff */
.L_x_147:
[----:B0-----:R0:W1:Y:S02]  /*6e50*/  SYNCS.PHASECHK.TRANS64.TRYWAIT P0, [R6+URZ], R5 ;  /* 0x00000005060075a7 */ /* 0x001064000800017f */
[----:B-1----:R-:W-:Y:S05]  /*6e60*/  @!P0 NANOSLEEP.SYNCS 0x989680 ;  /* 0x009896800000895d */ /* 0x002fea0003900000 */
[----:B------:R-:W1:Y:S02]  /*6e70*/  @!P0 SYNCS.PHASECHK.TRANS64 P0, [R6+URZ], R5 ;  /* 0x00000005060085a7 */ /* 0x000e64000800007f */
[----:B-1----:R-:W-:Y:S05]  /*6e80*/  @!P0 BRA `(.L_x_147) ;  /* 0xfffffffc00f08947 */ /* 0x002fea000383ffff */
[----:B------:R-:W-:Y:S05]  /*6e90*/  BRA `(.L_x_184) ;  /* 0xfffffff000e47947 */ /* 0x000fea000383ffff */
.L_x_148:
[----:B0-----:R0:W1:Y:S02]  /*6ea0*/  SYNCS.PHASECHK.TRANS64.TRYWAIT P0, [R9+URZ], R4 ;  /* 0x00000004090075a7 */ /* 0x001064000800017f */
[----:B-1----:R-:W-:Y:S05]  /*6eb0*/  @!P0 NANOSLEEP.SYNCS 0x989680 ;  /* 0x009896800000895d */ /* 0x002fea0003900000 */
[----:B------:R-:W1:Y:S02]  /*6ec0*/  @!P0 SYNCS.PHASECHK.TRANS64 P0, [R9+URZ], R4 ;  /* 0x00000004090085a7 */ /* 0x000e64000800007f */
[----:B-1----:R-:W-:Y:S05]  /*6ed0*/  @!P0 BRA `(.L_x_148) ;  /* 0xfffffffc00f08947 */ /* 0x002fea000383ffff */
[----:B------:R-:W-:Y:S05]  /*6ee0*/  BRA `(.L_x_185) ;  /* 0xfffffff000f47947 */ /* 0x000fea000383ffff */
.L_x_149:
[----:B0-----:R0:W1:Y:S02]  /*6ef0*/  SYNCS.PHASECHK.TRANS64.TRYWAIT P0, [R6+URZ], R5 ;  /* 0x00000005060075a7 */ /* 0x001064000800017f */
[----:B-1----:R-:W-:Y:S05]  /*6f00*/  @!P0 NANOSLEEP.SYNCS 0x989680 ;  /* 0x009896800000895d */ /* 0x002fea0003900000 */
[----:B------:R-:W1:Y:S02]  /*6f10*/  @!P0 SYNCS.PHASECHK.TRANS64 P0, [R6+URZ], R5 ;  /* 0x00000005060085a7 */ /* 0x000e64000800007f */
[----:B-1----:R-:W-:Y:S05]  /*6f20*/  @!P0 BRA `(.L_x_149) ;  /* 0xfffffffc00f08947 */ /* 0x002fea000383ffff */
[----:B------:R-:W-:Y:S05]  /*6f30*/  BRA `(.L_x_186) ;  /* 0xfffffff400047947 */ /* 0x000fea000383ffff */
.L_x_150:
[----:B0-----:R0:W1:Y:S02]  /*6f40*/  SYNCS.PHASECHK.TRANS64.TRYWAIT P0, [R9+URZ], R4 ;  /* 0x00000004090075a7 */ /* 0x001064000800017f */
[----:B-1----:R-:W-:Y:S05]  /*6f50*/  @!P0 NANOSLEEP.SYNCS 0x989680 ;  /* 0x009896800000895d */ /* 0x002fea0003900000 */
[----:B------:R-:W1:Y:S02]  /*6f60*/  @!P0 SYNCS.PHASECHK.TRANS64 P0, [R9+URZ], R4 ;  /* 0x00000004090085a7 */ /* 0x000e64000800007f */
[----:B-1----:R-:W-:Y:S05]  /*6f70*/  @!P0 BRA `(.L_x_150) ;  /* 0xfffffffc00f08947 */ /* 0x002fea000383ffff */
[----:B------:R-:W-:Y:S05]  /*6f80*/  BRA `(.L_x_187) ;  /* 0xfffffff400147947 */ /* 0x000fea000383ffff */
.L_x_151:
[----:B-1----:R1:W2:Y:S02]  /*6f90*/  SYNCS.PHASECHK.TRANS64.TRYWAIT P0, [R6+URZ], R5 ;  /* 0x00000005060075a7 */ /* 0x0022a4000800017f */
[----:B--2---:R-:W-:Y:S05]  /*6fa0*/  @!P0 NANOSLEEP.SYNCS 0x989680 ;  /* 0x009896800000895d */ /* 0x004fea0003900000 */
[----:B------:R-:W2:Y:S02]  /*6fb0*/  @!P0 SYNCS.PHASECHK.TRANS64 P0, [R6+URZ], R5 ;  /* 0x00000005060085a7 */ /* 0x000ea4000800007f */
[----:B--2---:R-:W-:Y:S05]  /*6fc0*/  @!P0 BRA `(.L_x_151) ;  /* 0xfffffffc00f08947 */ /* 0x004fea000383ffff */
[----:B------:R-:W-:Y:S05]  /*6fd0*/  BRA `(.L_x_188) ;  /* 0xfffffff4001c7947 */ /* 0x000fea000383ffff */
.L_x_189:
[----:B------:R-:W-:-:S00]  /*6fe0*/  BRA `(.L_x_189) ;  /* 0xfffffffc00fc7947 */ /* 0x000fc0000383ffff */
[----:B------:R-:W-:-:S00]  /*6ff0*/  NOP ;  /* 0x0000000000007918 */ /* 0x000fc00000000000 */
        /* <DEDUP_REMOVED lines=8> */
.L_x_190:


//--------------------- .nv.global.init           --------------------------
	.section	.nv.global.init,"aw",@progbits
.nv.global.init:
	.type		$str$22,@object
	.size		$str$22,($str$23 - $str$22)
$str$22:
        /*0000*/ 	.byte	0x6b, 0x5f, 0x74, 0x69, 0x6c, 0x65, 0x5f, 0x63, 0x6f, 0x75, 0x6e, 0x74, 0x20, 0x3e, 0x3d, 0x20
        /*0010*/ 	.byte	0x31, 0x00
	.type		$str$23,@object
	.size		$str$23,(__unnamed_1 - $str$23)
$str$23:
        /*0012*/ 	.byte	0x2f, 0x74, 0x6d, 0x70, 0x2f, 0x63, 0x75, 0x74, 0x6c, 0x61, 0x73, 0x73, 0x5f, 0x73, 0x77, 0x65
        /*0022*/ 	.byte	0x65, 0x70, 0x5f, 0x73, 0x72, 0x63, 0x2f, 0x69, 0x6e, 0x63, 0x6c, 0x75, 0x64, 0x65, 0x2f, 0x63
        /*0032*/ 	.byte	0x75, 0x74, 0x6c, 0x61, 0x73, 0x73, 0x2f, 0x67, 0x65, 0x6d, 0x6d, 0x2f, 0x63, 0x6f, 0x6c, 0x6c
        /*0042*/ 	.byte	0x65, 0x63, 0x74, 0x69, 0x76, 0x65, 0x2f, 0x73, 0x6d, 0x39, 0x30, 0x5f, 0x6d, 0x6d, 0x61, 0x5f
        /*0052*/ 	.byte	0x74, 0x6d, 0x61, 0x5f, 0x67, 0x6d, 0x6d, 0x61, 0x5f, 0x73, 0x73, 0x5f, 0x77, 0x61, 0x72, 0x70
        /*0062*/ 	.byte	0x73, 0x70, 0x65, 0x63, 0x69, 0x61, 0x6c, 0x69, 0x7a, 0x65, 0x64, 0x2e, 0x68, 0x70, 0x70, 0x00
	.type		__unnamed_1,@object
	.size		__unnamed_1,(.L_0 - __unnamed_1)
__unnamed_1:
        /*0072*/ 	.byte	0x76, 0x6f, 0x69, 0x64, 0x20, 0x63, 0x75, 0x74, 0x6c, 0x61, 0x73, 0x73, 0x3a, 0x3a, 0x67, 0x65
        /* <DEDUP_REMOVED lines=172> */
        /*0b42*/ 	.byte	0x79, 0x5d, 0x00
.L_0:


//--------------------- .nv.shared._ZN7cutlass13device_kernelINS_4gemm6kernel13GemmUniversalIN4cute5tupleIJiiiiEEENS1_10collective13CollectiveMmaINS1_34MainloopSm90TmaGmmaWarpSpecializedILi28ENS5_IJNS4_1CILi1EEENSA_ILi8EEESB_EEENS1_32KernelTmaWarpSpecializedPingpongEEENS5_IJNSA_ILi64EEESG_SG_EEEaNS5_IJlSB_lEEEaSI_NS4_8TiledMMAINS4_8MMA_AtomIJNS4_4SM904GMMA26MMA_64x64x32_S32S8S8_SS_TNEEEENS4_6LayoutINS5_IJSB_SB_SB_EEENS5_IJNSA_ILi0EEESR_SR_EEEEENS5_IJNS4_10UnderscoreESU_SU_EEEEENS4_23SM90_TMA_LOAD_MULTICASTENS4_14ComposedLayoutINS4_7SwizzleILi2ELi4ELi3EEENS4_18smem_ptr_flag_bitsILi8EEENSP_INS5_IJSC_SG_EEENS5_IJSG_SB_EEEEEEEvNS4_8identityENS4_13SM90_TMA_LOADES16_vS17_EENS_8epilogue10collective6detail29Sm90TmaWarpSpecializedAdapterINS1B_15DefaultEpilogueIaSI_SI_NS1A_6thread17LinearCombinationIaLi1EiiLNS1F_9ScaleType4KindE0ELNS_15FloatRoundStyleE2EaEENS1_15EpilogueDefaultEEEEEvvEEEEvNT_6ParamsE --------------------------
	.section	.nv.shared._ZN7cutlass13device_kernelINS_4gemm6kernel13GemmUniversalIN4cute5tupleIJiiiiEEENS1_10collective13CollectiveMmaINS1_34MainloopSm90TmaGmmaWarpSpecializedILi28ENS5_IJNS4_1CILi1EEENSA_ILi8EEESB_EEENS1_32KernelTmaWarpSpecializedPingpongEEENS5_IJNSA_ILi64EEESG_SG_EEEaNS5_IJlSB_lEEEaSI_NS4_8TiledMMAINS4_8MMA_AtomIJNS4_4SM904GMMA26MMA_64x64x32_S32S8S8_SS_TNEEEENS4_6LayoutINS5_IJSB_SB_SB_EEENS5_IJNSA_ILi0EEESR_SR_EEEEENS5_IJNS4_10UnderscoreESU_SU_EEEEENS4_23SM90_TMA_LOAD_MULTICASTENS4_14ComposedLayoutINS4_7SwizzleILi2ELi4ELi3EEENS4_18smem_ptr_flag_bitsILi8EEENSP_INS5_IJSC_SG_EEENS5_IJSG_SB_EEEEEEEvNS4_8identityENS4_13SM90_TMA_LOADES16_vS17_EENS_8epilogue10collective6detail29Sm90TmaWarpSpecializedAdapterINS1B_15DefaultEpilogueIaSI_SI_NS1A_6thread17LinearCombinationIaLi1EiiLNS1F_9ScaleType4KindE0ELNS_15FloatRoundStyleE2EaEENS1_15EpilogueDefaultEEEEEvvEEEEvNT_6ParamsE,"aw",@nobits
	.sectionflags	@""
	.align	16
	.zero		1024


//--------------------- .nv.shared.reserved.0     --------------------------
	.section	.nv.shared.reserved.0,"aw",@nobits
	.weak		__nv_reservedSMEM_offset_0_alias
	.size		__nv_reservedSMEM_offset_0_alias, 0, 0
	.other		__nv_reservedSMEM_offset_0_alias,@"STO_CUDA_RESERVED_SHARED STV_DEFAULT"
__nv_reservedSMEM_offset_0_alias:
	.zero		0


//--------------------- .nv.global                --------------------------
	.section	.nv.global,"aw",@nobits
.nv.global:
	.type		_ZN40_INTERNAL_3ff17510_4_k_cu_c715e5f7_192364cute1_E,@object
	.size		_ZN40_INTERNAL_3ff17510_4_k_cu_c715e5f7_192364cute1_E,(_ZN40_INTERNAL_3ff17510_4_k_cu_c715e5f7_192364cuda3std3__45__cpo6cbeginE - _ZN40_INTERNAL_3ff17510_4_k_cu_c715e5f7_192364cute1_E)
_ZN40_INTERNAL_3ff17510_4_k_cu_c715e5f7_192364cute1_E:
	.zero		1
	.type		_ZN40_INTERNAL_3ff17510_4_k_cu_c715e5f7_192364cuda3std3__45__cpo6cbeginE,@object
	.size		_ZN40_INTERNAL_3ff17510_4_k_cu_c715e5f7_192364cuda3std3__45__cpo6cbeginE,(_ZN40_INTERNAL_3ff17510_4_k_cu_c715e5f7_192364cuda3std3__48in_placeE - _ZN40_INTERNAL_3ff17510_4_k_cu_c715e5f7_192364cuda3std3__45__cpo6cbeginE)
_ZN40_INTERNAL_3ff17510_4_k_cu_c715e5f7_192364cuda3std3__45__cpo6cbeginE:
	.zero		1
	.type		_ZN40_INTERNAL_3ff17510_4_k_cu_c715e5f7_192364cuda3std3__48in_placeE,@object
	.size		_ZN40_INTERNAL_3ff17510_4_k_cu_c715e5f7_192364cuda3std3__48in_placeE,(_ZN40_INTERNAL_3ff17510_4_k_cu_c715e5f7_192364cuda3std6ranges3__45__cpo9iter_moveE - _ZN40_INTERNAL_3ff17510_4_k_cu_c715e5f7_192364cuda3std3__48in_placeE)
_ZN40_INTERNAL_3ff17510_4_k_cu_c715e5f7_192364cuda3std3__48in_placeE:
	.zero		1
	.type		_ZN40_INTERNAL_3ff17510_4_k_cu_c715e5f7_192364cuda3std6ranges3__45__cpo9iter_moveE,@object
	.size		_ZN40_INTERNAL_3ff17510_4_k_cu_c715e5f7_192364cuda3std6ranges3__45__cpo9iter_moveE,(_ZN40_INTERNAL_3ff17510_4_k_cu_c715e5f7_192364cuda3std3__45__cpo5beginE - _ZN40_INTERNAL_3ff17510_4_k_cu_c715e5f7_192364cuda3std6ranges3__45__cpo9iter_moveE)
_ZN40_INTERNAL_3ff17510_4_k_cu_c715e5f7_192364cuda3std6ranges3__45__cpo9iter_moveE:
	.zero		1
	.type		_ZN40_INTERNAL_3ff17510_4_k_cu_c715e5f7_192364cuda3std3__45__cpo5beginE,@object
	.size		_ZN40_INTERNAL_3ff17510_4_k_cu_c715e5f7_192364cuda3std3__45__cpo5beginE,(_ZN40_INTERNAL_3ff17510_4_k_cu_c715e5f7_192364cuda3std3__442_GLOBAL__N__3ff17510_4_k_cu_c715e5f7_192366ignoreE - _ZN40_INTERNAL_3ff17510_4_k_cu_c715e5f7_192364cuda3std3__45__cpo5beginE)
_ZN40_INTERNAL_3ff17510_4_k_cu_c715e5f7_192364cuda3std3__45__cpo5beginE:
	.zero		1
	.type		_ZN40_INTERNAL_3ff17510_4_k_cu_c715e5f7_192364cuda3std3__442_GLOBAL__N__3ff17510_4_k_cu_c715e5f7_192366ignoreE,@object
	.size		_ZN40_INTERNAL_3ff17510_4_k_cu_c715e5f7_192364cuda3std3__442_GLOBAL__N__3ff17510_4_k_cu_c715e5f7_192366ignoreE,(_ZN40_INTERNAL_3ff17510_4_k_cu_c715e5f7_192364cute7productE - _ZN40_INTERNAL_3ff17510_4_k_cu_c715e5f7_192364cuda3std3__442_GLOBAL__N__3ff17510_4_k_cu_c715e5f7_192366ignoreE)
_ZN40_INTERNAL_3ff17510_4_k_cu_c715e5f7_192364cuda3std3__442_GLOBAL__N__3ff17510_4_k_cu_c715e5f7_192366ignoreE:
	.zero		1
	.type		_ZN40_INTERNAL_3ff17510_4_k_cu_c715e5f7_192364cute7productE,@object
	.size		_ZN40_INTERNAL_3ff17510_4_k_cu_c715e5f7_192364cute7productE,(_ZN40_INTERNAL_3ff17510_4_k_cu_c715e5f7_192364cuda3std3__45__cpo3endE - _ZN40_INTERNAL_3ff17510_4_k_cu_c715e5f7_192364cute7productE)
_ZN40_INTERNAL_3ff17510_4_k_cu_c715e5f7_192364cute7productE:
	.zero		1
	.type		_ZN40_INTERNAL_3ff17510_4_k_cu_c715e5f7_192364cuda3std3__45__cpo3endE,@object
	.size		_ZN40_INTERNAL_3ff17510_4_k_cu_c715e5f7_192364cuda3std3__45__cpo3endE,(_ZN40_INTERNAL_3ff17510_4_k_cu_c715e5f7_192364cuda3std3__419piecewise_constructE - _ZN40_INTERNAL_3ff17510_4_k_cu_c715e5f7_192364cuda3std3__45__cpo3endE)
_ZN40_INTERNAL_3ff17510_4_k_cu_c715e5f7_192364cuda3std3__45__cpo3endE:
	.zero		1
	.type		_ZN40_INTERNAL_3ff17510_4_k_cu_c715e5f7_192364cuda3std3__419piecewise_constructE,@object
	.size		_ZN40_INTERNAL_3ff17510_4_k_cu_c715e5f7_192364cuda3std3__419piecewise_constructE,(_ZN40_INTERNAL_3ff17510_4_k_cu_c715e5f7_192364cuda3std3__45__cpo4cendE - _ZN40_INTERNAL_3ff17510_4_k_cu_c715e5f7_192364cuda3std3__419piecewise_constructE)
_ZN40_INTERNAL_3ff17510_4_k_cu_c715e5f7_192364cuda3std3__419piecewise_constructE:
	.zero		1
	.type		_ZN40_INTERNAL_3ff17510_4_k_cu_c715e5f7_192364cuda3std3__45__cpo4cendE,@object
	.size		_ZN40_INTERNAL_3ff17510_4_k_cu_c715e5f7_192364cuda3std3__45__cpo4cendE,(_ZN40_INTERNAL_3ff17510_4_k_cu_c715e5f7_192364cuda3std6ranges3__45__cpo4swapE - _ZN40_INTERNAL_3ff17510_4_k_cu_c715e5f7_192364cuda3std3__45__cpo4cendE)
_ZN40_INTERNAL_3ff17510_4_k_cu_c715e5f7_192364cuda3std3__45__cpo4cendE:
	.zero		1
	.type		_ZN40_INTERNAL_3ff17510_4_k_cu_c715e5f7_192364cuda3std6ranges3__45__cpo4swapE,@object
	.size		_ZN40_INTERNAL_3ff17510_4_k_cu_c715e5f7_192364cuda3std6ranges3__45__cpo4swapE,(.L_8 - _ZN40_INTERNAL_3ff17510_4_k_cu_c715e5f7_192364cuda3std6ranges3__45__cpo4swapE)
_ZN40_INTERNAL_3ff17510_4_k_cu_c715e5f7_192364cuda3std6ranges3__45__cpo4swapE:
	.zero		1
.L_8:


//--------------------- .nv.constant0._ZN7cutlass13device_kernelINS_4gemm6kernel13GemmUniversalIN4cute5tupleIJiiiiEEENS1_10collective13CollectiveMmaINS1_34MainloopSm90TmaGmmaWarpSpecializedILi28ENS5_IJNS4_1CILi1EEENSA_ILi8EEESB_EEENS1_32KernelTmaWarpSpecializedPingpongEEENS5_IJNSA_ILi64EEESG_SG_EEEaNS5_IJlSB_lEEEaSI_NS4_8TiledMMAINS4_8MMA_AtomIJNS4_4SM904GMMA26MMA_64x64x32_S32S8S8_SS_TNEEEENS4_6LayoutINS5_IJSB_SB_SB_EEENS5_IJNSA_ILi0EEESR_SR_EEEEENS5_IJNS4_10UnderscoreESU_SU_EEEEENS4_23SM90_TMA_LOAD_MULTICASTENS4_14ComposedLayoutINS4_7SwizzleILi2ELi4ELi3EEENS4_18smem_ptr_flag_bitsILi8EEENSP_INS5_IJSC_SG_EEENS5_IJSG_SB_EEEEEEEvNS4_8identityENS4_13SM90_TMA_LOADES16_vS17_EENS_8epilogue10collective6detail29Sm90TmaWarpSpecializedAdapterINS1B_15DefaultEpilogueIaSI_SI_NS1A_6thread17LinearCombinationIaLi1EiiLNS1F_9ScaleType4KindE0ELNS_15FloatRoundStyleE2EaEENS1_15EpilogueDefaultEEEEEvvEEEEvNT_6ParamsE --------------------------
	.section	.nv.constant0._ZN7cutlass13device_kernelINS_4gemm6kernel13GemmUniversalIN4cute5tupleIJiiiiEEENS1_10collective13CollectiveMmaINS1_34MainloopSm90TmaGmmaWarpSpecializedILi28ENS5_IJNS4_1CILi1EEENSA_ILi8EEESB_EEENS1_32KernelTmaWarpSpecializedPingpongEEENS5_IJNSA_ILi64EEESG_SG_EEEaNS5_IJlSB_lEEEaSI_NS4_8TiledMMAINS4_8MMA_AtomIJNS4_4SM904GMMA26MMA_64x64x32_S32S8S8_SS_TNEEEENS4_6LayoutINS5_IJSB_SB_SB_EEENS5_IJNSA_ILi0EEESR_SR_EEEEENS5_IJNS4_10UnderscoreESU_SU_EEEEENS4_23SM90_TMA_LOAD_MULTICASTENS4_14ComposedLayoutINS4_7SwizzleILi2ELi4ELi3EEENS4_18smem_ptr_flag_bitsILi8EEENSP_INS5_IJSC_SG_EEENS5_IJSG_SB_EEEEEEEvNS4_8identityENS4_13SM90_TMA_LOADES16_vS17_EENS_8epilogue10collective6detail29Sm90TmaWarpSpecializedAdapterINS1B_15DefaultEpilogueIaSI_SI_NS1A_6thread17LinearCombinationIaLi1EiiLNS1F_9ScaleType4KindE0ELNS_15FloatRoundStyleE2EaEENS1_15EpilogueDefaultEEEEEvvEEEEvNT_6ParamsE,"a",@progbits
	.sectionflags	@""
	.align	4
.nv.constant0._ZN7cutlass13device_kernelINS_4gemm6kernel13GemmUniversalIN4cute5tupleIJiiiiEEENS1_10collective13CollectiveMmaINS1_34MainloopSm90TmaGmmaWarpSpecializedILi28ENS5_IJNS4_1CILi1EEENSA_ILi8EEESB_EEENS1_32KernelTmaWarpSpecializedPingpongEEENS5_IJNSA_ILi64EEESG_SG_EEEaNS5_IJlSB_lEEEaSI_NS4_8TiledMMAINS4_8MMA_AtomIJNS4_4SM904GMMA26MMA_64x64x32_S32S8S8_SS_TNEEEENS4_6LayoutINS5_IJSB_SB_SB_EEENS5_IJNSA_ILi0EEESR_SR_EEEEENS5_IJNS4_10UnderscoreESU_SU_EEEEENS4_23SM90_TMA_LOAD_MULTICASTENS4_14ComposedLayoutINS4_7SwizzleILi2ELi4ELi3EEENS4_18smem_ptr_flag_bitsILi8EEENSP_INS5_IJSC_SG_EEENS5_IJSG_SB_EEEEEEEvNS4_8identityENS4_13SM90_TMA_LOADES16_vS17_EENS_8epilogue10collective6detail29Sm90TmaWarpSpecializedAdapterINS1B_15DefaultEpilogueIaSI_SI_NS1A_6thread17LinearCombinationIaLi1EiiLNS1F_9ScaleType4KindE0ELNS_15FloatRoundStyleE2EaEENS1_15EpilogueDefaultEEEEEvvEEEEvNT_6ParamsE:
	.zero		1664


//--------------------- SYMBOLS --------------------------

	.type		.nv.reservedSmem.offset0,@object
	.size		.nv.reservedSmem.offset0,0x4
	.type		__assertfail,@function
